def attn_fwd(
    Q,
    K,
    V,
    Out,
    Lse,
    sm_scale,
    stride_qz,
    stride_qh,
    stride_qm,
    stride_qk,
    stride_kz,
    stride_kh,
    stride_kn,
    stride_kk,
    stride_vz,
    stride_vh,
    stride_vn,
    stride_vk,
    stride_oz,
    stride_oh,
    stride_om,
    stride_ok,
    seqlen_q,
    seqlen_k,
    BLOCK_M: tl.constexpr,
    BLOCK_N: tl.constexpr,
    HEAD_DIM: tl.constexpr,
    CAUSAL: tl.constexpr,
):
    start_m = tl.program_id(0)
    off_hz = tl.program_id(1)
    q_off = off_hz * stride_qh
    k_off = off_hz * stride_kh
    v_off = off_hz * stride_vh
    offs_m = start_m * BLOCK_M + tl.arange(0, BLOCK_M)
    offs_d = tl.arange(0, HEAD_DIM)
    offs_n = tl.arange(0, BLOCK_N)
    q_ptrs = Q + q_off + offs_m[:, None] * stride_qm + offs_d[None, :] * stride_qk
    k_ptrs = K + k_off + offs_d[:, None] * stride_kk + offs_n[None, :] * stride_kn
    v_ptrs = V + v_off + offs_n[:, None] * stride_vn + offs_d[None, :] * stride_vk
    m_i = tl.full([BLOCK_M], float("-inf"), dtype=tl.float32)
    l_i = tl.zeros([BLOCK_M], dtype=tl.float32) + 1.0
    acc = tl.zeros([BLOCK_M, HEAD_DIM], dtype=tl.float32)
    q = tl.load(q_ptrs)
    acc, l_i, m_i = _attn_fwd_inner(
        acc,
        l_i,
        m_i,
        q,
        k_ptrs,
        v_ptrs,
        sm_scale,
        stride_kn,
        stride_vn,
        start_m,
        seqlen_k,
        BLOCK_M,
        BLOCK_N,
        HEAD_DIM,
        CAUSAL,
    )
    acc = acc / l_i[:, None]
    lse = m_i + tl.math.log2(l_i) / 1.4426950408889634
    o_ptrs = (
        Out
        + off_hz * stride_oh
        + offs_m[:, None] * stride_om
        + offs_d[None, :] * stride_ok
    )
    tl.store(o_ptrs, acc.to(Out.dtype.element_ty))
    tl.store(Lse + off_hz * seqlen_q + offs_m, lse)

# config = {"BLOCK_M": 256, "BLOCK_N": 16, "HEAD_DIM": 32, "arch": "sm_80", "causal": false, "dtype": "fp16", "num_stages": 2, "num_warps": 16}
# arch = sm_80


// ===== COMPILED SASS (sm_80) =====

	.target	sm_80

	.elftype	@"ET_EXEC"


//--------------------- .note.nv.tkinfo           --------------------------
	.section	.note.nv.tkinfo,"",@"SHT_NOTE"
	.sectionflags	@"SHF_NOTE_NV_TKINFO"
	.tkinfo
        /*0018*/ 	.word	0x00000002
        /*0030*/ 	.string	""
        /*0030*/ 	.string	"ptxas"
        /*0030*/ 	.string	"Cuda compilation tools, release 13.0, V13.0.88"
        /*0030*/ 	.string	"Build cuda_13.0.r13.0/compiler.36424714_0"
        /*0030*/ 	.string	"-v  -suppress-debug-info  -lineinfo  -arch sm_80 "



//--------------------- .note.nv.cuinfo           --------------------------
	.section	.note.nv.cuinfo,"",@"SHT_NOTE"
	.sectionflags	@"SHF_NOTE_NV_CUINFO"
        /*0018*/ 	.short	0x0002
        /*001a*/ 	.short	0x0050
        /*001c*/ 	.short	0x0082
	.zero		2


//--------------------- .nv.info                  --------------------------
	.section	.nv.info,"",@"SHT_CUDA_INFO"
	.align	4


	//----- nvinfo : EIATTR_REGCOUNT
	.align		4
        /*0000*/ 	.byte	0x04, 0x2f
        /*0002*/ 	.short	(.L_2 - .L_1)
	.align		4
.L_1:
        /*0004*/ 	.word	index@(attn_fwd)
        /*0008*/ 	.word	0x00000040


	//----- nvinfo : EIATTR_FRAME_SIZE
	.align		4
.L_2:
        /*000c*/ 	.byte	0x04, 0x11
        /*000e*/ 	.short	(.L_4 - .L_3)
	.align		4
.L_3:
        /*0010*/ 	.word	index@(attn_fwd)
        /*0014*/ 	.word	0x00000000


	//----- nvinfo : EIATTR_MIN_STACK_SIZE
	.align		4
.L_4:
        /*0018*/ 	.byte	0x04, 0x12
        /*001a*/ 	.short	(.L_6 - .L_5)
	.align		4
.L_5:
        /*001c*/ 	.word	index@(attn_fwd)
        /*0020*/ 	.word	0x00000000
.L_6:


//--------------------- .nv.info.attn_fwd         --------------------------
	.section	.nv.info.attn_fwd,"",@"SHT_CUDA_INFO"
	.sectionflags	@""
	.align	4


	//----- nvinfo : EIATTR_CUDA_API_VERSION
	.align		4
        /*0000*/ 	.byte	0x04, 0x37
        /*0002*/ 	.short	(.L_8 - .L_7)
.L_7:
        /*0004*/ 	.word	0x00000082


	//----- nvinfo : EIATTR_SW2861232_WAR
	.align		4
.L_8:
        /*0008*/ 	.byte	0x01, 0x35
	.zero		2


	//----- nvinfo : EIATTR_PARAM_CBANK
	.align		4
        /*000c*/ 	.byte	0x04, 0x0a
        /*000e*/ 	.short	(.L_10 - .L_9)
	.align		4
.L_9:
        /*0010*/ 	.word	index@(.nv.constant0.attn_fwd)
        /*0014*/ 	.short	0x0160
        /*0016*/ 	.short	0x0088


	//----- nvinfo : EIATTR_CBANK_PARAM_SIZE
	.align		4
.L_10:
        /*0018*/ 	.byte	0x03, 0x19
        /*001a*/ 	.short	0x0088


	//----- nvinfo : EIATTR_KPARAM_INFO
	.align		4
        /*001c*/ 	.byte	0x04, 0x17
        /*001e*/ 	.short	(.L_12 - .L_11)
.L_11:
        /*0020*/ 	.word	0x00000000
        /*0024*/ 	.short	0x0019
        /*0026*/ 	.short	0x0080
        /*0028*/ 	.byte	0x00, 0xf4, 0x21, 0x00


	//----- nvinfo : EIATTR_KPARAM_INFO
	.align		4
.L_12:
        /*002c*/ 	.byte	0x04, 0x17
        /*002e*/ 	.short	(.L_14 - .L_13)
.L_13:
        /*0030*/ 	.word	0x00000000
        /*0034*/ 	.short	0x0018
        /*0036*/ 	.short	0x0078
        /*0038*/ 	.byte	0x00, 0xf4, 0x21, 0x00


	//----- nvinfo : EIATTR_KPARAM_INFO
	.align		4
.L_14:
        /*003c*/ 	.byte	0x04, 0x17
        /*003e*/ 	.short	(.L_16 - .L_15)
.L_15:
        /*0040*/ 	.word	0x00000000
        /*0044*/ 	.short	0x0017
        /*0046*/ 	.short	0x0070
        /*0048*/ 	.byte	0x00, 0xf0, 0x11, 0x00


	//----- nvinfo : EIATTR_KPARAM_INFO
	.align		4
.L_16:
        /*004c*/ 	.byte	0x04, 0x17
        /*004e*/ 	.short	(.L_18 - .L_17)
.L_17:
        /*0050*/ 	.word	0x00000000
        /*0054*/ 	.short	0x0016
        /*0056*/ 	.short	0x006c
        /*0058*/ 	.byte	0x00, 0xf0, 0x11, 0x00


	//----- nvinfo : EIATTR_KPARAM_INFO
	.align		4
.L_18:
        /*005c*/ 	.byte	0x04, 0x17
        /*005e*/ 	.short	(.L_20 - .L_19)
.L_19:
        /*0060*/ 	.word	0x00000000
        /*0064*/ 	.short	0x0015
        /*0066*/ 	.short	0x0068
        /*0068*/ 	.byte	0x00, 0xf0, 0x11, 0x00


	//----- nvinfo : EIATTR_KPARAM_INFO
	.align		4
.L_20:
        /*006c*/ 	.byte	0x04, 0x17
        /*006e*/ 	.short	(.L_22 - .L_21)
.L_21:
        /*0070*/ 	.word	0x00000000
        /*0074*/ 	.short	0x0014
        /*0076*/ 	.short	0x0064
        /*0078*/ 	.byte	0x00, 0xf0, 0x11, 0x00


	//----- nvinfo : EIATTR_KPARAM_INFO
	.align		4
.L_22:
        /*007c*/ 	.byte	0x04, 0x17
        /*007e*/ 	.short	(.L_24 - .L_23)
.L_23:
        /*0080*/ 	.word	0x00000000
        /*0084*/ 	.short	0x0013
        /*0086*/ 	.short	0x0060
        /*0088*/ 	.byte	0x00, 0xf0, 0x11, 0x00


	//----- nvinfo : EIATTR_KPARAM_INFO
	.align		4
.L_24:
        /*008c*/ 	.byte	0x04, 0x17
        /*008e*/ 	.short	(.L_26 - .L_25)
.L_25:
        /*0090*/ 	.word	0x00000000
        /*0094*/ 	.short	0x0012
        /*0096*/ 	.short	0x005c
        /*0098*/ 	.byte	0x00, 0xf0, 0x11, 0x00


	//----- nvinfo : EIATTR_KPARAM_INFO
	.align		4
.L_26:
        /*009c*/ 	.byte	0x04, 0x17
        /*009e*/ 	.short	(.L_28 - .L_27)
.L_27:
        /*00a0*/ 	.word	0x00000000
        /*00a4*/ 	.short	0x0011
        /*00a6*/ 	.short	0x0058
        /*00a8*/ 	.byte	0x00, 0xf0, 0x11, 0x00


	//----- nvinfo : EIATTR_KPARAM_INFO
	.align		4
.L_28:
        /*00ac*/ 	.byte	0x04, 0x17
        /*00ae*/ 	.short	(.L_30 - .L_29)
.L_29:
        /*00b0*/ 	.word	0x00000000
        /*00b4*/ 	.short	0x0010
        /*00b6*/ 	.short	0x0054
        /*00b8*/ 	.byte	0x00, 0xf0, 0x11, 0x00


	//----- nvinfo : EIATTR_KPARAM_INFO
	.align		4
.L_30:
        /*00bc*/ 	.byte	0x04, 0x17
        /*00be*/ 	.short	(.L_32 - .L_31)
.L_31:
        /*00c0*/ 	.word	0x00000000
        /*00c4*/ 	.short	0x000f
        /*00c6*/ 	.short	0x0050
        /*00c8*/ 	.byte	0x00, 0xf0, 0x11, 0x00


	//----- nvinfo : EIATTR_KPARAM_INFO
	.align		4
.L_32:
        /*00cc*/ 	.byte	0x04, 0x17
        /*00ce*/ 	.short	(.L_34 - .L_33)
.L_33:
        /*00d0*/ 	.word	0x00000000
        /*00d4*/ 	.short	0x000e
        /*00d6*/ 	.short	0x004c
        /*00d8*/ 	.byte	0x00, 0xf0, 0x11, 0x00


	//----- nvinfo : EIATTR_KPARAM_INFO
	.align		4
.L_34:
        /*00dc*/ 	.byte	0x04, 0x17
        /*00de*/ 	.short	(.L_36 - .L_35)
.L_35:
        /*00e0*/ 	.word	0x00000000
        /*00e4*/ 	.short	0x000d
        /*00e6*/ 	.short	0x0048
        /*00e8*/ 	.byte	0x00, 0xf0, 0x11, 0x00


	//----- nvinfo : EIATTR_KPARAM_INFO
	.align		4
.L_36:
        /*00ec*/ 	.byte	0x04, 0x17
        /*00ee*/ 	.short	(.L_38 - .L_37)
.L_37:
        /*00f0*/ 	.word	0x00000000
        /*00f4*/ 	.short	0x000c
        /*00f6*/ 	.short	0x0044
        /*00f8*/ 	.byte	0x00, 0xf0, 0x11, 0x00


	//----- nvinfo : EIATTR_KPARAM_INFO
	.align		4
.L_38:
        /*00fc*/ 	.byte	0x04, 0x17
        /*00fe*/ 	.short	(.L_40 - .L_39)
.L_39:
        /*0100*/ 	.word	0x00000000
        /*0104*/ 	.short	0x000b
        /*0106*/ 	.short	0x0040
        /*0108*/ 	.byte	0x00, 0xf0, 0x11, 0x00


	//----- nvinfo : EIATTR_KPARAM_INFO
	.align		4
.L_40:
        /*010c*/ 	.byte	0x04, 0x17
        /*010e*/ 	.short	(.L_42 - .L_41)
.L_41:
        /*0110*/ 	.word	0x00000000
        /*0114*/ 	.short	0x000a
        /*0116*/ 	.short	0x003c
        /*0118*/ 	.byte	0x00, 0xf0, 0x11, 0x00


	//----- nvinfo : EIATTR_KPARAM_INFO
	.align		4
.L_42:
        /*011c*/ 	.byte	0x04, 0x17
        /*011e*/ 	.short	(.L_44 - .L_43)
.L_43:
        /*0120*/ 	.word	0x00000000
        /*0124*/ 	.short	0x0009
        /*0126*/ 	.short	0x0038
        /*0128*/ 	.byte	0x00, 0xf0, 0x11, 0x00


	//----- nvinfo : EIATTR_KPARAM_INFO
	.align		4
.L_44:
        /*012c*/ 	.byte	0x04, 0x17
        /*012e*/ 	.short	(.L_46 - .L_45)
.L_45:
        /*0130*/ 	.word	0x00000000
        /*0134*/ 	.short	0x0008
        /*0136*/ 	.short	0x0034
        /*0138*/ 	.byte	0x00, 0xf0, 0x11, 0x00


	//----- nvinfo : EIATTR_KPARAM_INFO
	.align		4
.L_46:
        /*013c*/ 	.byte	0x04, 0x17
        /*013e*/ 	.short	(.L_48 - .L_47)
.L_47:
        /*0140*/ 	.word	0x00000000
        /*0144*/ 	.short	0x0007
        /*0146*/ 	.short	0x0030
        /*0148*/ 	.byte	0x00, 0xf0, 0x11, 0x00


	//----- nvinfo : EIATTR_KPARAM_INFO
	.align		4
.L_48:
        /*014c*/ 	.byte	0x04, 0x17
        /*014e*/ 	.short	(.L_50 - .L_49)
.L_49:
        /*0150*/ 	.word	0x00000000
        /*0154*/ 	.short	0x0006
        /*0156*/ 	.short	0x002c
        /*0158*/ 	.byte	0x00, 0xf0, 0x11, 0x00


	//----- nvinfo : EIATTR_KPARAM_INFO
	.align		4
.L_50:
        /*015c*/ 	.byte	0x04, 0x17
        /*015e*/ 	.short	(.L_52 - .L_51)
.L_51:
        /*0160*/ 	.word	0x00000000
        /*0164*/ 	.short	0x0005
        /*0166*/ 	.short	0x0028
        /*0168*/ 	.byte	0x00, 0xf0, 0x11, 0x00


	//----- nvinfo : EIATTR_KPARAM_INFO
	.align		4
.L_52:
        /*016c*/ 	.byte	0x04, 0x17
        /*016e*/ 	.short	(.L_54 - .L_53)
.L_53:
        /*0170*/ 	.word	0x00000000
        /*0174*/ 	.short	0x0004
        /*0176*/ 	.short	0x0020
        /*0178*/ 	.byte	0x00, 0xf4, 0x21, 0x00


	//----- nvinfo : EIATTR_KPARAM_INFO
	.align		4
.L_54:
        /*017c*/ 	.byte	0x04, 0x17
        /*017e*/ 	.short	(.L_56 - .L_55)
.L_55:
        /*0180*/ 	.word	0x00000000
        /*0184*/ 	.short	0x0003
        /*0186*/ 	.short	0x0018
        /*0188*/ 	.byte	0x00, 0xf4, 0x21, 0x00


	//----- nvinfo : EIATTR_KPARAM_INFO
	.align		4
.L_56:
        /*018c*/ 	.byte	0x04, 0x17
        /*018e*/ 	.short	(.L_58 - .L_57)
.L_57:
        /*0190*/ 	.word	0x00000000
        /*0194*/ 	.short	0x0002
        /*0196*/ 	.short	0x0010
        /*0198*/ 	.byte	0x00, 0xf4, 0x21, 0x00


	//----- nvinfo : EIATTR_KPARAM_INFO
	.align		4
.L_58:
        /*019c*/ 	.byte	0x04, 0x17
        /*019e*/ 	.short	(.L_60 - .L_59)
.L_59:
        /*01a0*/ 	.word	0x00000000
        /*01a4*/ 	.short	0x0001
        /*01a6*/ 	.short	0x0008
        /*01a8*/ 	.byte	0x00, 0xf4, 0x21, 0x00


	//----- nvinfo : EIATTR_KPARAM_INFO
	.align		4
.L_60:
        /*01ac*/ 	.byte	0x04, 0x17
        /*01ae*/ 	.short	(.L_62 - .L_61)
.L_61:
        /*01b0*/ 	.word	0x00000000
        /*01b4*/ 	.short	0x0000
        /*01b6*/ 	.short	0x0000
        /*01b8*/ 	.byte	0x00, 0xf4, 0x21, 0x00


	//----- nvinfo : EIATTR_MAXREG_COUNT
	.align		4
.L_62:
        /*01bc*/ 	.byte	0x03, 0x1b
        /*01be*/ 	.short	0x0080


	//----- nvinfo : EIATTR_NUM_BARRIERS
	.align		4
        /*01c0*/ 	.byte	0x02, 0x4c
        /*01c2*/ 	.byte	0x01
	.zero		1


	//----- nvinfo : EIATTR_MERCURY_ISA_VERSION
	.align		4
        /*01c4*/ 	.byte	0x03, 0x5f
        /*01c6*/ 	.short	0x0000


	//----- nvinfo : EIATTR_COOP_GROUP_MASK_REGIDS
	.align		4
        /*01c8*/ 	.byte	0x04, 0x29
        /*01ca*/ 	.short	(.L_64 - .L_63)


	//   ....[0]....
.L_63:
        /*01cc*/ 	.word	0xffffffff


	//   ....[1]....
        /*01d0*/ 	.word	0xffffffff


	//   ....[2]....
        /*01d4*/ 	.word	0xffffffff


	//   ....[3]....
        /*01d8*/ 	.word	0xffffffff


	//   ....[4]....
        /*01dc*/ 	.word	0xffffffff


	//   ....[5]....
        /*01e0*/ 	.word	0xffffffff


	//   ....[6]....
        /*01e4*/ 	.word	0xffffffff


	//   ....[7]....
        /*01e8*/ 	.word	0xffffffff


	//----- nvinfo : EIATTR_COOP_GROUP_INSTR_OFFSETS
	.align		4
.L_64:
        /*01ec*/ 	.byte	0x04, 0x28
        /*01ee*/ 	.short	(.L_66 - .L_65)


	//   ....[0]....
.L_65:
        /*01f0*/ 	.word	0x00000e10


	//   ....[1]....
        /*01f4*/ 	.word	0x00000e60


	//   ....[2]....
        /*01f8*/ 	.word	0x00000e80


	//   ....[3]....
        /*01fc*/ 	.word	0x00000ea0


	//   ....[4]....
        /*0200*/ 	.word	0x000012e0


	//   ....[5]....
        /*0204*/ 	.word	0x000012f0


	//   ....[6]....
        /*0208*/ 	.word	0x00001350


	//   ....[7]....
        /*020c*/ 	.word	0x00001370


	//----- nvinfo : EIATTR_EXIT_INSTR_OFFSETS
	.align		4
.L_66:
        /*0210*/ 	.byte	0x04, 0x1c
        /*0212*/ 	.short	(.L_68 - .L_67)


	//   ....[0]....
.L_67:
        /*0214*/ 	.word	0x00002350


	//   ....[1]....
        /*0218*/ 	.word	0x000023f0


	//----- nvinfo : EIATTR_REQNTID
	.align		4
.L_68:
        /*021c*/ 	.byte	0x04, 0x10
        /*021e*/ 	.short	(.L_70 - .L_69)
.L_69:
        /*0220*/ 	.word	0x00000200
        /*0224*/ 	.word	0x00000001
        /*0228*/ 	.word	0x00000001
.L_70:


//--------------------- .nv.callgraph             --------------------------
	.section	.nv.callgraph,"",@"SHT_CUDA_CALLGRAPH"
	.align	4
	.sectionentsize	8
	.align		4
        /*0000*/ 	.word	0x00000000
	.align		4
        /*0004*/ 	.word	0xffffffff
	.align		4
        /*0008*/ 	.word	0x00000000
	.align		4
        /*000c*/ 	.word	0xfffffffe
	.align		4
        /*0010*/ 	.word	0x00000000
	.align		4
        /*0014*/ 	.word	0xfffffffd
	.align		4
        /*0018*/ 	.word	0x00000000
	.align		4
        /*001c*/ 	.word	0xfffffffc


//--------------------- .nv.rel.action            --------------------------
	.section	.nv.rel.action,"",@"SHT_CUDA_RELOCINFO"
	.align	8
	.sectionentsize	8
        /*0000*/ 	.byte	0x73, 0x00, 0x00, 0x00, 0x00, 0x00, 0x00, 0x00, 0x00, 0x00, 0x00, 0x11, 0x25, 0x00, 0x05, 0x36


//--------------------- .nv.constant4             --------------------------
	.section	.nv.constant4,"a",@progbits
	.align	8
	.align		8
.nv.constant4:
        /*0000*/ 	.dword	_$_str


//--------------------- .nv.constant0.attn_fwd    --------------------------
	.section	.nv.constant0.attn_fwd,"a",@progbits
	.sectionflags	@""
	.align	4
.nv.constant0.attn_fwd:
	.zero		488


//--------------------- .text.attn_fwd            --------------------------
	.section	.text.attn_fwd,"ax",@progbits
	.sectioninfo	@"SHI_REGISTERS=64"
	.align	128
        .global         attn_fwd
        .type           attn_fwd,@function
        .size           attn_fwd,(.L_x_3 - attn_fwd)
        .other          attn_fwd,@"STO_CUDA_ENTRY STV_DEFAULT"
attn_fwd:
.text.attn_fwd:
[----:B------:R-:W-:Y:S02]  /*0000*/  IMAD.MOV.U32 R1, RZ, RZ, c[0x0][0x28] ;  /* 0x00000a00ff017624 */ /* 0x000fe400078e00ff */
[----:B------:R-:W0:Y:S01]  /*0010*/  S2R R0, SR_TID.X ;  /* 0x0000000000007919 */ /* 0x000e220000002100 */
[----:B------:R-:W-:Y:S01]  /*0020*/  MOV R6, c[0x0][0x198] ;  /* 0x0000660000067a02 */ /* 0x000fe20000000f00 */
[----:B------:R-:W-:Y:S02]  /*0030*/  ULDC.64 UR4, c[0x0][0x118] ;  /* 0x0000460000047ab9 */ /* 0x000fe40000000a00 */
[----:B------:R-:W1:Y:S04]  /*0040*/  S2R R4, SR_CTAID.X ;  /* 0x0000000000047919 */ /* 0x000e680000002500 */
[----:B------:R-:W2:Y:S01]  /*0050*/  S2R R2, SR_CTAID.Y ;  /* 0x0000000000027919 */ /* 0x000ea20000002600 */
[----:B0-----:R-:W-:Y:S02]  /*0060*/  LOP3.LUT R3, R0, 0xff, RZ, 0xc0, !PT ;  /* 0x000000ff00037812 */ /* 0x001fe400078ec0ff */
[----:B------:R-:W-:-:S03]  /*0070*/  SHF.R.U32.HI R54, RZ, 0x8, R0 ;  /* 0x00000008ff367819 */ /* 0x000fc60000011600 */
[----:B-1----:R-:W-:Y:S01]  /*0080*/  IMAD R55, R4, 0x100, R3 ;  /* 0x0000010004377824 */ /* 0x002fe200078e0203 */
[----:B------:R-:W-:Y:S01]  /*0090*/  SGXT.U32 R54, R54, 0x1 ;  /* 0x000000013636781a */ /* 0x000fe20000000000 */
[----:B--2---:R-:W-:Y:S02]  /*00a0*/  IMAD R4, R2, c[0x0][0x190], RZ ;  /* 0x0000640002047a24 */ /* 0x004fe400078e02ff */
[----:B------:R-:W-:Y:S02]  /*00b0*/  IMAD R7, R55, c[0x0][0x194], RZ ;  /* 0x0000650037077a24 */ /* 0x000fe400078e02ff */
[----:B------:R-:W-:Y:S02]  /*00c0*/  IMAD.SHL.U32 R5, R4, 0x2, RZ ;  /* 0x0000000204057824 */ /* 0x000fe400078e00ff */
[----:B------:R-:W-:Y:S02]  /*00d0*/  IMAD.SHL.U32 R8, R7, 0x2, RZ ;  /* 0x0000000207087824 */ /* 0x000fe400078e00ff */
[----:B------:R-:W-:-:S02]  /*00e0*/  IMAD R9, R54, c[0x0][0x198], RZ ;  /* 0x0000660036097a24 */ /* 0x000fc400078e02ff */
[----:B------:R-:W-:Y:S01]  /*00f0*/  IMAD.HI R4, R4, 0x2, RZ ;  /* 0x0000000204047827 */ /* 0x000fe200078e02ff */
[----:B------:R-:W-:Y:S02]  /*0100*/  IADD3 R5, P0, P1, R8, c[0x0][0x160], R5 ;  /* 0x0000580008057a10 */ /* 0x000fe4000791e005 */
[----:B------:R-:W-:Y:S01]  /*0110*/  LEA R13, R6, R9, 0x1 ;  /* 0x00000009060d7211 */ /* 0x000fe200078e08ff */
[----:B------:R-:W-:-:S04]  /*0120*/  IMAD.HI R7, R7, 0x2, RZ ;  /* 0x0000000207077827 */ /* 0x000fc800078e02ff */
[C---:B------:R-:W-:Y:S01]  /*0130*/  IMAD R17, R6.reuse, 0x2, R13 ;  /* 0x0000000206117824 */ /* 0x040fe200078e020d */
[----:B------:R-:W-:Y:S02]  /*0140*/  IADD3.X R4, R7, c[0x0][0x164], R4, P0, P1 ;  /* 0x0000590007047a10 */ /* 0x000fe400007e2404 */
[-C--:B------:R-:W-:Y:S02]  /*0150*/  LEA R10, P0, R9, R5.reuse, 0x1 ;  /* 0x00000005090a7211 */ /* 0x080fe400078008ff */
[-C--:B------:R-:W-:Y:S02]  /*0160*/  LEA R14, P1, R13, R5.reuse, 0x1 ;  /* 0x000000050d0e7211 */ /* 0x080fe400078208ff */
[-C--:B------:R-:W-:Y:S01]  /*0170*/  LEA.HI.X.SX32 R11, R9, R4.reuse, 0x1, P0 ;  /* 0x00000004090b7211 */ /* 0x080fe200000f0eff */
[C---:B------:R-:W-:Y:S01]  /*0180*/  IMAD R9, R6.reuse, 0x2, R17 ;  /* 0x0000000206097824 */ /* 0x040fe200078e0211 */
[----:B------:R-:W-:Y:S02]  /*0190*/  LEA.HI.X.SX32 R15, R13, R4, 0x1, P1 ;  /* 0x000000040d0f7211 */ /* 0x000fe400008f0eff */
[----:B------:R-:W-:Y:S01]  /*01a0*/  LEA R16, P0, R17, R5, 0x1 ;  /* 0x0000000511107211 */ /* 0x000fe200078008ff */
[----:B------:R0:W2:Y:S01]  /*01b0*/  LDG.E.U16 R7, [R10.64] ;  /* 0x000000040a077981 */ /* 0x0000a2000c1e1500 */
[----:B------:R-:W-:-:S02]  /*01c0*/  LEA R13, R6, R9, 0x1 ;  /* 0x00000009060d7211 */ /* 0x000fc400078e08ff */
[-C--:B------:R-:W-:Y:S01]  /*01d0*/  LEA.HI.X.SX32 R17, R17, R4.reuse, 0x1, P0 ;  /* 0x0000000411117211 */ /* 0x080fe200000f0eff */
[----:B------:R1:W3:Y:S01]  /*01e0*/  LDG.E.U16 R8, [R14.64] ;  /* 0x000000040e087981 */ /* 0x0002e2000c1e1500 */
[-C--:B------:R-:W-:Y:S01]  /*01f0*/  LEA R18, P0, R9, R5.reuse, 0x1 ;  /* 0x0000000509127211 */ /* 0x080fe200078008ff */
[C---:B------:R-:W-:Y:S01]  /*0200*/  IMAD R23, R6.reuse, 0x2, R13 ;  /* 0x0000000206177824 */ /* 0x040fe200078e020d */
[-C--:B------:R-:W-:Y:S02]  /*0210*/  LEA R20, P1, R13, R5.reuse, 0x1 ;  /* 0x000000050d147211 */ /* 0x080fe400078208ff */
[-C--:B------:R-:W-:Y:S01]  /*0220*/  LEA.HI.X.SX32 R19, R9, R4.reuse, 0x1, P0 ;  /* 0x0000000409137211 */ /* 0x080fe200000f0eff */
[----:B------:R-:W-:Y:S01]  /*0230*/  IMAD R25, R6, 0x2, R23 ;  /* 0x0000000206197824 */ /* 0x000fe200078e0217 */
[----:B0-----:R-:W-:Y:S01]  /*0240*/  LEA R10, P0, R23, R5, 0x1 ;  /* 0x00000005170a7211 */ /* 0x001fe200078008ff */
[----:B------:R0:W4:Y:S01]  /*0250*/  LDG.E.U16 R9, [R16.64] ;  /* 0x0000000410097981 */ /* 0x000122000c1e1500 */
[----:B------:R-:W-:-:S02]  /*0260*/  LEA.HI.X.SX32 R21, R13, R4, 0x1, P1 ;  /* 0x000000040d157211 */ /* 0x000fc400008f0eff */
[C---:B------:R-:W-:Y:S01]  /*0270*/  LEA R27, R6.reuse, R25, 0x1 ;  /* 0x00000019061b7211 */ /* 0x040fe200078e08ff */
[----:B------:R5:W3:Y:S01]  /*0280*/  LDG.E.U16 R12, [R18.64] ;  /* 0x00000004120c7981 */ /* 0x000ae2000c1e1500 */
[-C--:B------:R-:W-:Y:S02]  /*0290*/  LEA.HI.X.SX32 R11, R23, R4.reuse, 0x1, P0 ;  /* 0x00000004170b7211 */ /* 0x080fe400000f0eff */
[CC--:B-1----:R-:W-:Y:S01]  /*02a0*/  LEA R14, P0, R25.reuse, R5.reuse, 0x1 ;  /* 0x00000005190e7211 */ /* 0x0c2fe200078008ff */
[C---:B------:R-:W-:Y:S01]  /*02b0*/  IMAD R23, R6.reuse, 0x2, R27 ;  /* 0x0000000206177824 */ /* 0x040fe200078e021b */
[----:B------:R1:W3:Y:S02]  /*02c0*/  LDG.E.U16 R13, [R20.64] ;  /* 0x00000004140d7981 */ /* 0x0002e4000c1e1500 */
[----:B------:R-:W-:Y:S01]  /*02d0*/  LEA.HI.X.SX32 R15, R25, R4, 0x1, P0 ;  /* 0x00000004190f7211 */ /* 0x000fe200000f0eff */
[----:B------:R-:W-:Y:S01]  /*02e0*/  IMAD R25, R6, 0x2, R23 ;  /* 0x0000000206197824 */ /* 0x000fe200078e0217 */
[-C--:B0-----:R-:W-:Y:S01]  /*02f0*/  LEA R16, P0, R27, R5.reuse, 0x1 ;  /* 0x000000051b107211 */ /* 0x081fe200078008ff */
[----:B------:R0:W4:Y:S01]  /*0300*/  LDG.E.U16 R26, [R10.64] ;  /* 0x000000040a1a7981 */ /* 0x000122000c1e1500 */
[----:B-----5:R-:W-:-:S02]  /*0310*/  LEA R18, P1, R23, R5, 0x1 ;  /* 0x0000000517127211 */ /* 0x020fc400078208ff */
[----:B------:R-:W-:Y:S01]  /*0320*/  LEA R29, R6, R25, 0x1 ;  /* 0x00000019061d7211 */ /* 0x000fe200078e08ff */
[----:B------:R5:W4:Y:S01]  /*0330*/  LDG.E.U16 R28, [R14.64] ;  /* 0x000000040e1c7981 */ /* 0x000b22000c1e1500 */
[----:B------:R-:W-:-:S03]  /*0340*/  LEA.HI.X.SX32 R17, R27, R4, 0x1, P0 ;  /* 0x000000041b117211 */ /* 0x000fc600000f0eff */
[C---:B------:R-:W-:Y:S01]  /*0350*/  IMAD R27, R6.reuse, 0x2, R29 ;  /* 0x00000002061b7824 */ /* 0x040fe200078e021d */
[-C--:B------:R-:W-:Y:S01]  /*0360*/  LEA.HI.X.SX32 R19, R23, R4.reuse, 0x1, P1 ;  /* 0x0000000417137211 */ /* 0x080fe200008f0eff */
[----:B------:R5:W4:Y:S02]  /*0370*/  LDG.E.U16 R30, [R16.64] ;  /* 0x00000004101e7981 */ /* 0x000b24000c1e1500 */
[C---:B------:R-:W-:Y:S01]  /*0380*/  IMAD R23, R6.reuse, 0x2, R27 ;  /* 0x0000000206177824 */ /* 0x040fe200078e021b */
[C---:B-1----:R-:W-:Y:S01]  /*0390*/  LEA R20, P0, R25.reuse, R5, 0x1 ;  /* 0x0000000519147211 */ /* 0x042fe200078008ff */
[----:B------:R1:W4:Y:S03]  /*03a0*/  LDG.E.U16 R31, [R18.64] ;  /* 0x00000004121f7981 */ /* 0x000326000c1e1500 */
[----:B0-----:R-:W-:Y:S02]  /*03b0*/  LEA R11, R6, R23, 0x1 ;  /* 0x00000017060b7211 */ /* 0x001fe400078e08ff */
[----:B------:R-:W-:-:S02]  /*03c0*/  LEA.HI.X.SX32 R21, R25, R4, 0x1, P0 ;  /* 0x0000000419157211 */ /* 0x000fc400000f0eff */
[-C--:B------:R-:W-:Y:S01]  /*03d0*/  LEA R22, P0, R23, R5.reuse, 0x1 ;  /* 0x0000000517167211 */ /* 0x080fe200078008ff */
[----:B-----5:R-:W-:Y:S01]  /*03e0*/  IMAD R15, R6, 0x2, R11 ;  /* 0x00000002060f7824 */ /* 0x020fe200078e020b */
[-C--:B------:R-:W-:Y:S01]  /*03f0*/  LEA R24, P1, R11, R5.reuse, 0x1 ;  /* 0x000000050b187211 */ /* 0x080fe200078208ff */
[----:B------:R-:W5:Y:S01]  /*0400*/  LDG.E.U16 R20, [R20.64] ;  /* 0x0000000414147981 */ /* 0x000f62000c1e1500 */
[-C--:B------:R-:W-:Y:S02]  /*0410*/  LEA.HI.X.SX32 R23, R23, R4.reuse, 0x1, P0 ;  /* 0x0000000417177211 */ /* 0x080fe400000f0eff */
[----:B------:R-:W-:Y:S02]  /*0420*/  LEA.HI.X.SX32 R25, R11, R4, 0x1, P1 ;  /* 0x000000040b197211 */ /* 0x000fe400008f0eff */
[-C--:B------:R-:W-:Y:S01]  /*0430*/  LEA R10, P0, R29, R5.reuse, 0x1 ;  /* 0x000000051d0a7211 */ /* 0x080fe200078008ff */
[----:B------:R-:W5:Y:S01]  /*0440*/  LDG.E.U16 R22, [R22.64] ;  /* 0x0000000416167981 */ /* 0x000f62000c1e1500 */
[----:B------:R-:W-:-:S02]  /*0450*/  LEA R16, P1, R15, R5, 0x1 ;  /* 0x000000050f107211 */ /* 0x000fc400078208ff */
[-C--:B------:R-:W-:Y:S01]  /*0460*/  LEA.HI.X.SX32 R11, R29, R4.reuse, 0x1, P0 ;  /* 0x000000041d0b7211 */ /* 0x080fe200000f0eff */
[----:B------:R-:W5:Y:S01]  /*0470*/  LDG.E.U16 R24, [R24.64] ;  /* 0x0000000418187981 */ /* 0x000f62000c1e1500 */
[----:B------:R-:W-:-:S03]  /*0480*/  LEA.HI.X.SX32 R17, R15, R4, 0x1, P1 ;  /* 0x000000040f117211 */ /* 0x000fc600008f0eff */
[----:B------:R0:W5:Y:S04]  /*0490*/  LDG.E.U16 R10, [R10.64] ;  /* 0x000000040a0a7981 */ /* 0x000168000c1e1500 */
[----:B------:R-:W5:Y:S01]  /*04a0*/  LDG.E.U16 R16, [R16.64] ;  /* 0x0000000410107981 */ /* 0x000f62000c1e1500 */
[----:B------:R-:W-:Y:S01]  /*04b0*/  IMAD R6, R6, 0x2, R15 ;  /* 0x0000000206067824 */ /* 0x000fe200078e020f */
[----:B------:R-:W-:-:S04]  /*04c0*/  LEA R14, P0, R27, R5, 0x1 ;  /* 0x000000051b0e7211 */ /* 0x000fc800078008ff */
[C---:B-1----:R-:W-:Y:S02]  /*04d0*/  LEA R18, P1, R6.reuse, R5, 0x1 ;  /* 0x0000000506127211 */ /* 0x042fe400078208ff */
[-C--:B------:R-:W-:Y:S02]  /*04e0*/  LEA.HI.X.SX32 R15, R27, R4.reuse, 0x1, P0 ;  /* 0x000000041b0f7211 */ /* 0x080fe400000f0eff */
[----:B------:R-:W-:-:S03]  /*04f0*/  LEA.HI.X.SX32 R19, R6, R4, 0x1, P1 ;  /* 0x0000000406137211 */ /* 0x000fc600008f0eff */
[----:B------:R-:W5:Y:S04]  /*0500*/  LDG.E.U16 R14, [R14.64] ;  /* 0x000000040e0e7981 */ /* 0x000f68000c1e1500 */
[----:B------:R-:W5:Y:S01]  /*0510*/  LDG.E.U16 R18, [R18.64] ;  /* 0x0000000412127981 */ /* 0x000f62000c1e1500 */
[----:B------:R-:W-:Y:S02]  /*0520*/  SHF.R.S32.HI R5, RZ, 0x8, R0 ;  /* 0x00000008ff057819 */ /* 0x000fe40000011400 */
[----:B------:R-:W-:Y:S02]  /*0530*/  SHF.L.U32 R4, R3, 0x1, RZ ;  /* 0x0000000103047819 */ /* 0x000fe400000006ff */
[----:B------:R-:W-:Y:S01]  /*0540*/  SGXT R3, R5, 0x1 ;  /* 0x000000010503781a */ /* 0x000fe20000000200 */
[----:B------:R-:W-:-:S03]  /*0550*/  IMAD.MOV.U32 R5, RZ, RZ, 0x1 ;  /* 0x00000001ff057424 */ /* 0x000fc600078e00ff */
[----:B------:R-:W-:Y:S02]  /*0560*/  LOP3.LUT R4, R4, 0x210, R3, 0x78, !PT ;  /* 0x0000021004047812 */ /* 0x000fe400078e7803 */
[----:B------:R-:W-:Y:S02]  /*0570*/  ISETP.LE.AND P0, PT, R5, c[0x0][0x1d0], PT ;  /* 0x0000740005007a0c */ /* 0x000fe40003f03270 */
[C---:B------:R-:W-:Y:S02]  /*0580*/  LOP3.LUT R3, R4.reuse, 0x20, RZ, 0x3c, !PT ;  /* 0x0000002004037812 */ /* 0x040fe400078e3cff */
[C---:B------:R-:W-:Y:S02]  /*0590*/  LOP3.LUT R5, R4.reuse, 0x40, RZ, 0x3c, !PT ;  /* 0x0000004004057812 */ /* 0x040fe400078e3cff */
[----:B0-----:R-:W-:Y:S01]  /*05a0*/  LOP3.LUT R11, R4, 0x60, RZ, 0x3c, !PT ;  /* 0x00000060040b7812 */ /* 0x001fe200078e3cff */
[----:B------:R-:W-:Y:S01]  /*05b0*/  IMAD.MOV.U32 R56, RZ, RZ, -0x800000 ;  /* 0xff800000ff387424 */ /* 0x000fe200078e00ff */
[----:B------:R-:W-:Y:S01]  /*05c0*/  MOV R48, 0x3f800000 ;  /* 0x3f80000000307802 */ /* 0x000fe20000000f00 */
[----:B------:R-:W-:Y:S01]  /*05d0*/  IMAD.MOV.U32 R47, RZ, RZ, 0x3f800000 ;  /* 0x3f800000ff2f7424 */ /* 0x000fe200078e00ff */
[C---:B------:R-:W-:Y:S01]  /*05e0*/  LOP3.LUT R53, R0.reuse, 0x1e0, RZ, 0xc0, !PT ;  /* 0x000001e000357812 */ /* 0x040fe200078ec0ff */
[----:B------:R-:W-:Y:S01]  /*05f0*/  IMAD.MOV.U32 R36, RZ, RZ, -0x800000 ;  /* 0xff800000ff247424 */ /* 0x000fe200078e00ff */
[C---:B------:R-:W-:Y:S01]  /*0600*/  LOP3.LUT R52, R0.reuse, 0xf, RZ, 0xc0, !PT ;  /* 0x0000000f00347812 */ /* 0x040fe200078ec0ff */
[C---:B------:R-:W-:Y:S01]  /*0610*/  IMAD.SHL.U32 R50, R0.reuse, 0x8, RZ ;  /* 0x0000000800327824 */ /* 0x040fe200078e00ff */
[C---:B------:R-:W-:Y:S01]  /*0620*/  SHF.L.U32 R51, R0.reuse, 0x1, RZ ;  /* 0x0000000100337819 */ /* 0x040fe200000006ff */
[----:B------:R-:W-:Y:S01]  /*0630*/  IMAD.SHL.U32 R49, R0, 0x20, RZ ;  /* 0x0000002000317824 */ /* 0x000fe200078e00ff */
[----:B--2---:R-:W-:Y:S04]  /*0640*/  STS.U16 [R4], R7 ;  /* 0x0000000704007388 */ /* 0x004fe80000000400 */
[----:B---3--:R-:W-:Y:S04]  /*0650*/  STS.U16 [R4+0x1000], R13 ;  /* 0x0010000d04007388 */ /* 0x008fe80000000400 */
[----:B----4-:R-:W-:Y:S04]  /*0660*/  STS.U16 [R4+0x2000], R31 ;  /* 0x0020001f04007388 */ /* 0x010fe80000000400 */
[----:B-----5:R-:W-:Y:S04]  /*0670*/  STS.U16 [R4+0x3000], R22 ;  /* 0x0030001604007388 */ /* 0x020fe80000000400 */
[----:B------:R-:W-:Y:S04]  /*0680*/  STS.U16 [R3+0x400], R8 ;  /* 0x0004000803007388 */ /* 0x000fe80000000400 */
[----:B------:R-:W-:Y:S04]  /*0690*/  STS.U16 [R3+0x1400], R26 ;  /* 0x0014001a03007388 */ /* 0x000fe80000000400 */
[----:B------:R-:W-:Y:S04]  /*06a0*/  STS.U16 [R3+0x2400], R20 ;  /* 0x0024001403007388 */ /* 0x000fe80000000400 */
[----:B------:R0:W-:Y:S04]  /*06b0*/  STS.U16 [R3+0x3400], R24 ;  /* 0x0034001803007388 */ /* 0x0001e80000000400 */
[----:B------:R-:W-:Y:S04]  /*06c0*/  STS.U16 [R5+0x800], R9 ;  /* 0x0008000905007388 */ /* 0x000fe80000000400 */
[----:B------:R-:W-:Y:S04]  /*06d0*/  STS.U16 [R5+0x1800], R28 ;  /* 0x0018001c05007388 */ /* 0x000fe80000000400 */
[----:B------:R-:W-:Y:S04]  /*06e0*/  STS.U16 [R5+0x2800], R10 ;  /* 0x0028000a05007388 */ /* 0x000fe80000000400 */
[----:B------:R1:W-:Y:S04]  /*06f0*/  STS.U16 [R5+0x3800], R16 ;  /* 0x0038001005007388 */ /* 0x0003e80000000400 */
[----:B------:R-:W-:Y:S01]  /*0700*/  STS.U16 [R11+0x1c00], R30 ;  /* 0x001c001e0b007388 */ /* 0x000fe20000000400 */
[----:B0-----:R-:W-:Y:S01]  /*0710*/  CS2R R24, SRZ ;  /* 0x0000000000187805 */ /* 0x001fe2000001ff00 */
[----:B------:R-:W-:Y:S01]  /*0720*/  CS2R R26, SRZ ;  /* 0x00000000001a7805 */ /* 0x000fe2000001ff00 */
[----:B------:R-:W-:Y:S01]  /*0730*/  CS2R R20, SRZ ;  /* 0x0000000000147805 */ /* 0x000fe2000001ff00 */
[----:B------:R0:W-:Y:S01]  /*0740*/  STS.U16 [R11+0xc00], R12 ;  /* 0x000c000c0b007388 */ /* 0x0001e20000000400 */
[----:B------:R-:W-:Y:S01]  /*0750*/  CS2R R22, SRZ ;  /* 0x0000000000167805 */ /* 0x000fe2000001ff00 */
[----:B-1----:R-:W-:-:S02]  /*0760*/  CS2R R16, SRZ ;  /* 0x0000000000107805 */ /* 0x002fc4000001ff00 */
[----:B------:R1:W-:Y:S04]  /*0770*/  STS.U16 [R11+0x2c00], R14 ;  /* 0x002c000e0b007388 */ /* 0x0003e80000000400 */
[----:B------:R2:W-:Y:S01]  /*0780*/  STS.U16 [R11+0x3c00], R18 ;  /* 0x003c00120b007388 */ /* 0x0005e20000000400 */
[----:B0-----:R-:W-:Y:S01]  /*0790*/  CS2R R12, SRZ ;  /* 0x00000000000c7805 */ /* 0x001fe2000001ff00 */
[----:B-1----:R-:W-:Y:S01]  /*07a0*/  CS2R R14, SRZ ;  /* 0x00000000000e7805 */ /* 0x002fe2000001ff00 */
[----:B--2---:R-:W-:Y:S01]  /*07b0*/  CS2R R18, SRZ ;  /* 0x0000000000127805 */ /* 0x004fe2000001ff00 */
[----:B------:R-:W-:Y:S05]  /*07c0*/  @!P0 BRA `(.L_x_0) ;  /* 0x00000c2000008947 */ /* 0x000fea0003800000 */
[----:B------:R-:W-:Y:S01]  /*07d0*/  LOP3.LUT R5, R0, 0x1f, RZ, 0xc0, !PT ;  /* 0x0000001f00057812 */ /* 0x000fe200078ec0ff */
[----:B------:R-:W-:Y:S01]  /*07e0*/  IMAD R4, R2, c[0x0][0x1b0], RZ ;  /* 0x00006c0002047a24 */ /* 0x000fe200078e02ff */
[----:B------:R-:W-:Y:S01]  /*07f0*/  LOP3.LUT R10, R0, 0x7, RZ, 0xc0, !PT ;  /* 0x00000007000a7812 */ /* 0x000fe200078ec0ff */
[----:B------:R-:W-:Y:S01]  /*0800*/  IMAD R7, R52, c[0x0][0x1b4], RZ ;  /* 0x00006d0034077a24 */ /* 0x000fe200078e02ff */
[----:B------:R-:W-:Y:S01]  /*0810*/  LOP3.LUT R17, R50, 0x30, RZ, 0xc0, !PT ;  /* 0x0000003032117812 */ /* 0x000fe200078ec0ff */
[----:B------:R-:W-:Y:S01]  /*0820*/  IMAD R3, R2, c[0x0][0x1a0], RZ ;  /* 0x0000680002037a24 */ /* 0x000fe200078e02ff */
[C---:B------:R-:W-:Y:S01]  /*0830*/  SHF.L.U32 R6, R4.reuse, 0x1, RZ ;  /* 0x0000000104067819 */ /* 0x040fe200000006ff */
[----:B------:R-:W-:Y:S01]  /*0840*/  IMAD R5, R5, c[0x0][0x1a8], RZ ;  /* 0x00006a0005057a24 */ /* 0x000fe200078e02ff */
[----:B------:R-:W-:Y:S01]  /*0850*/  LOP3.LUT R15, R51, 0x10, RZ, 0xc0, !PT ;  /* 0x00000010330f7812 */ /* 0x000fe200078ec0ff */
[----:B------:R-:W-:Y:S01]  /*0860*/  IMAD.SHL.U32 R9, R7, 0x2, RZ ;  /* 0x0000000207097824 */ /* 0x000fe200078e00ff */
[----:B------:R-:W-:Y:S01]  /*0870*/  LOP3.LUT R46, R51, 0x3fe, RZ, 0xc0, !PT ;  /* 0x000003fe332e7812 */ /* 0x000fe200078ec0ff */
[----:B------:R-:W-:Y:S01]  /*0880*/  IMAD.HI R11, R7, 0x2, RZ ;  /* 0x00000002070b7827 */ /* 0x000fe200078e02ff */
[----:B------:R-:W-:Y:S01]  /*0890*/  LOP3.LUT R15, R15, 0x1e0, R0, 0xf8, !PT ;  /* 0x000001e00f0f7812 */ /* 0x000fe200078ef800 */
[----:B------:R-:W-:Y:S01]  /*08a0*/  CS2R R40, SRZ ;  /* 0x0000000000287805 */ /* 0x000fe2000001ff00 */
[----:B------:R-:W-:Y:S01]  /*08b0*/  IADD3 R14, P2, P3, R9, c[0x0][0x170], R6 ;  /* 0x00005c00090e7a10 */ /* 0x000fe20007b5e006 */
[----:B------:R-:W-:Y:S01]  /*08c0*/  IMAD.HI R8, R4, 0x2, RZ ;  /* 0x0000000204087827 */ /* 0x000fe200078e02ff */
[----:B------:R-:W-:Y:S01]  /*08d0*/  SHF.L.U32 R4, R3, 0x1, RZ ;  /* 0x0000000103047819 */ /* 0x000fe200000006ff */
[----:B------:R-:W-:Y:S01]  /*08e0*/  CS2R R24, SRZ ;  /* 0x0000000000187805 */ /* 0x000fe2000001ff00 */
[----:B------:R-:W-:Y:S01]  /*08f0*/  SHF.R.U32.HI R6, RZ, 0x4, R0 ;  /* 0x00000004ff067819 */ /* 0x000fe20000011600 */
[----:B------:R-:W-:Y:S01]  /*0900*/  IMAD.SHL.U32 R7, R5, 0x2, RZ ;  /* 0x0000000205077824 */ /* 0x000fe200078e00ff */
[----:B------:R-:W-:Y:S01]  /*0910*/  IADD3.X R16, R11, c[0x0][0x174], R8, P2, P3 ;  /* 0x00005d000b107a10 */ /* 0x000fe200017e6408 */
[----:B------:R-:W-:Y:S01]  /*0920*/  IMAD.HI R5, R5, 0x2, RZ ;  /* 0x0000000205057827 */ /* 0x000fe200078e02ff */
[----:B------:R-:W-:Y:S01]  /*0930*/  LOP3.LUT R8, R0, 0x10, RZ, 0xc0, !PT ;  /* 0x0000001000087812 */ /* 0x000fe200078ec0ff */
[----:B------:R-:W-:Y:S01]  /*0940*/  CS2R R26, SRZ ;  /* 0x00000000001a7805 */ /* 0x000fe2000001ff00 */
[----:B------:R-:W-:Y:S01]  /*0950*/  IADD3 R18, P0, P1, R7, c[0x0][0x168], R4 ;  /* 0x00005a0007127a10 */ /* 0x000fe2000791e004 */
[----:B------:R-:W-:Y:S01]  /*0960*/  IMAD.HI R4, R3, 0x2, RZ ;  /* 0x0000000203047827 */ /* 0x000fe200078e02ff */
[--C-:B------:R-:W-:Y:S01]  /*0970*/  SHF.R.S32.HI R7, RZ, 0x2, R0.reuse ;  /* 0x00000002ff077819 */ /* 0x100fe20000011400 */
[----:B------:R-:W-:Y:S01]  /*0980*/  CS2R R22, SRZ ;  /* 0x0000000000167805 */ /* 0x000fe2000001ff00 */
[--C-:B------:R-:W-:Y:S01]  /*0990*/  SHF.R.U32.HI R9, RZ, 0x5, R0.reuse ;  /* 0x00000005ff097819 */ /* 0x100fe20000011600 */
[----:B------:R-:W-:Y:S01]  /*09a0*/  IMAD.SHL.U32 R45, R8, 0x100, RZ ;  /* 0x00000100082d7824 */ /* 0x000fe200078e00ff */
[----:B------:R-:W-:Y:S01]  /*09b0*/  SGXT R7, R7, 0x1 ;  /* 0x000000010707781a */ /* 0x000fe20000000200 */
[----:B------:R-:W-:Y:S01]  /*09c0*/  IMAD R44, R10, 0x40, R17 ;  /* 0x000000400a2c7824 */ /* 0x000fe200078e0211 */
[----:B------:R-:W-:Y:S01]  /*09d0*/  SGXT.U32 R3, R6, 0x5 ;  /* 0x000000050603781a */ /* 0x000fe20000000000 */
[----:B------:R-:W-:Y:S01]  /*09e0*/  IMAD R10, R10, 0x210, RZ ;  /* 0x000002100a0a7824 */ /* 0x000fe200078e02ff */
[----:B------:R-:W-:Y:S01]  /*09f0*/  SGXT.U32 R6, R9, 0x4 ;  /* 0x000000040906781a */ /* 0x000fe20000000000 */
[----:B------:R-:W-:Y:S01]  /*0a00*/  IMAD R9, R8, -0xf0, R45 ;  /* 0xffffff1008097824 */ /* 0x000fe200078e022d */
[----:B------:R-:W-:Y:S01]  /*0a10*/  LOP3.LUT R12, R7, 0x90, RZ, 0xc0, !PT ;  /* 0x00000090070c7812 */ /* 0x000fe200078ec0ff */
[----:B------:R-:W-:Y:S01]  /*0a20*/  IMAD R3, R3, c[0x0][0x1b8], RZ ;  /* 0x00006e0003037a24 */ /* 0x000fe200078e02ff */
[----:B------:R-:W-:Y:S01]  /*0a30*/  SHF.R.S32.HI R8, RZ, 0x6, R0 ;  /* 0x00000006ff087819 */ /* 0x000fe20000011400 */
[----:B------:R-:W-:Y:S01]  /*0a40*/  IMAD R7, R6, c[0x0][0x1a4], RZ ;  /* 0x0000690006077a24 */ /* 0x000fe200078e02ff */
[----:B------:R-:W-:Y:S01]  /*0a50*/  LOP3.LUT R12, R12, 0x60, R49, 0xf8, !PT ;  /* 0x000000600c0c7812 */ /* 0x000fe200078ef831 */
[----:B------:R-:W-:Y:S01]  /*0a60*/  IMAD.MOV.U32 R48, RZ, RZ, 0x3f800000 ;  /* 0x3f800000ff307424 */ /* 0x000fe200078e00ff */
[----:B------:R-:W-:Y:S01]  /*0a70*/  SGXT R8, R8, 0x1 ;  /* 0x000000010808781a */ /* 0x000fe20000000200 */
[----:B------:R-:W-:Y:S01]  /*0a80*/  IMAD.MOV.U32 R57, RZ, RZ, -0x800000 ;  /* 0xff800000ff397424 */ /* 0x000fe200078e00ff */
[----:B------:R-:W-:Y:S01]  /*0a90*/  IADD3.X R20, R5, c[0x0][0x16c], R4, P0, P1 ;  /* 0x00005b0005147a10 */ /* 0x000fe200007e2404 */
[----:B------:R-:W-:Y:S01]  /*0aa0*/  IMAD.MOV.U32 R47, RZ, RZ, 0x3f800000 ;  /* 0x3f800000ff2f7424 */ /* 0x000fe200078e00ff */
[----:B------:R-:W-:-:S02]  /*0ab0*/  LOP3.LUT R12, R12, 0x10, R51, 0x78, !PT ;  /* 0x000000100c0c7812 */ /* 0x000fc400078e7833 */
[----:B------:R-:W-:Y:S02]  /*0ac0*/  SHF.R.U32.HI R13, RZ, 0x2, R0 ;  /* 0x00000002ff0d7819 */ /* 0x000fe40000011600 */
[----:B------:R-:W-:Y:S01]  /*0ad0*/  LEA R4, P1, R3, R14, 0x1 ;  /* 0x0000000e03047211 */ /* 0x000fe200078208ff */
[----:B------:R-:W-:Y:S01]  /*0ae0*/  IMAD.IADD R42, R12, 0x1, R9 ;  /* 0x000000010c2a7824 */ /* 0x000fe200078e0209 */
[----:B------:R-:W-:Y:S02]  /*0af0*/  LEA R5, P0, R7, R18, 0x1 ;  /* 0x0000001207057211 */ /* 0x000fe400078008ff */
[----:B------:R-:W-:Y:S01]  /*0b00*/  LOP3.LUT R10, R10, R15, RZ, 0x3c, !PT ;  /* 0x0000000f0a0a7212 */ /* 0x000fe200078e3cff */
[----:B------:R-:W-:Y:S01]  /*0b10*/  CS2R R18, SRZ ;  /* 0x0000000000127805 */ /* 0x000fe2000001ff00 */
[----:B------:R-:W-:Y:S01]  /*0b20*/  LOP3.LUT R8, R8, 0x90, RZ, 0xc0, !PT ;  /* 0x0000009008087812 */ /* 0x000fe200078ec0ff */
[----:B------:R-:W-:Y:S01]  /*0b30*/  CS2R R14, SRZ ;  /* 0x00000000000e7805 */ /* 0x000fe2000001ff00 */
[----:B------:R-:W-:-:S02]  /*0b40*/  LOP3.LUT R46, R46, 0x30, R13, 0x78, !PT ;  /* 0x000000302e2e7812 */ /* 0x000fc400078e780d */
[----:B------:R-:W-:Y:S01]  /*0b50*/  LEA.HI.X.SX32 R6, R3, R16, 0x1, P1 ;  /* 0x0000001003067211 */ /* 0x000fe200008f0eff */
[----:B------:R-:W-:Y:S01]  /*0b60*/  CS2R R12, SRZ ;  /* 0x00000000000c7805 */ /* 0x000fe2000001ff00 */
[----:B------:R-:W-:Y:S01]  /*0b70*/  LEA.HI.X.SX32 R7, R7, R20, 0x1, P0 ;  /* 0x0000001407077211 */ /* 0x000fe200000f0eff */
[----:B------:R-:W-:Y:S01]  /*0b80*/  CS2R R16, SRZ ;  /* 0x0000000000107805 */ /* 0x000fe2000001ff00 */
[----:B------:R-:W-:Y:S01]  /*0b90*/  IADD3 R45, R45, R10, RZ ;  /* 0x0000000a2d2d7210 */ /* 0x000fe20007ffe0ff */
[----:B------:R-:W-:Y:S01]  /*0ba0*/  CS2R R20, SRZ ;  /* 0x0000000000147805 */ /* 0x000fe2000001ff00 */
[----:B------:R-:W-:Y:S02]  /*0bb0*/  MOV R59, 0xff800000 ;  /* 0xff800000003b7802 */ /* 0x000fe40000000f00 */
[----:B------:R-:W-:Y:S02]  /*0bc0*/  MOV R3, RZ ;  /* 0x000000ff00037202 */ /* 0x000fe40000000f00 */
[----:B------:R-:W-:-:S02]  /*0bd0*/  LOP3.LUT R44, R44, 0x30, R51, 0x78, !PT ;  /* 0x000000302c2c7812 */ /* 0x000fc400078e7833 */
[----:B------:R-:W-:Y:S02]  /*0be0*/  LOP3.LUT R43, R8, 0x37e, R51, 0x78, !PT ;  /* 0x0000037e082b7812 */ /* 0x000fe400078e7833 */
.L_x_1:
[----:B------:R-:W-:-:S04]  /*0bf0*/  LEA R8, P0, R40, R5, 0x1 ;  /* 0x0000000528087211 */ /* 0x000fc800078008ff */
[----:B------:R-:W-:-:S05]  /*0c00*/  LEA.HI.X.SX32 R9, R40, R7, 0x1, P0 ;  /* 0x0000000728097211 */ /* 0x000fca00000f0eff */
[----:B------:R-:W2:Y:S04]  /*0c10*/  LDG.E.U16 R56, [R8.64] ;  /* 0x0000000408387981 */ /* 0x000ea8000c1e1500 */
[----:B------:R-:W-:Y:S01]  /*0c20*/  BAR.SYNC.DEFER_BLOCKING 0x0 ;  /* 0x0000000000007b1d */ /* 0x000fe20000010000 */
[----:B------:R-:W-:-:S04]  /*0c30*/  LEA R60, P0, R41, R4, 0x1 ;  /* 0x00000004293c7211 */ /* 0x000fc800078008ff */
[----:B------:R-:W-:Y:S01]  /*0c40*/  LEA.HI.X.SX32 R61, R41, R6, 0x1, P0 ;  /* 0x00000006293d7211 */ /* 0x000fe200000f0eff */
[----:B--2---:R-:W-:Y:S04]  /*0c50*/  STS.U16 [R46+0x4000], R56 ;  /* 0x004000382e007388 */ /* 0x004fe80000000400 */
[----:B------:R-:W-:Y:S06]  /*0c60*/  BAR.SYNC.DEFER_BLOCKING 0x0 ;  /* 0x0000000000007b1d */ /* 0x000fec0000010000 */
[----:B------:R0:W2:Y:S01]  /*0c70*/  LDG.E.U16 R58, [R60.64] ;  /* 0x000000043c3a7981 */ /* 0x0000a2000c1e1500 */
[----:B------:R-:W-:-:S03]  /*0c80*/  IADD3 R3, R3, 0x10, RZ ;  /* 0x0000001003037810 */ /* 0x000fc60007ffe0ff */
[----:B------:R-:W-:Y:S01]  /*0c90*/  LDSM.16.MT88.4 R8, [R45] ;  /* 0x000000002d08783b */ /* 0x000fe20000004200 */
[----:B------:R-:W-:-:S03]  /*0ca0*/  ISETP.GE.AND P0, PT, R3, c[0x0][0x1d0], PT ;  /* 0x0000740003007a0c */ /* 0x000fc60003f06270 */
[----:B------:R-:W1:Y:S04]  /*0cb0*/  LDSM.16.M88.4 R36, [R44+0x4000] ;  /* 0x004000002c24783b */ /* 0x000e680000000200 */
[----:B------:R-:W3:Y:S01]  /*0cc0*/  LDSM.16.MT88.4 R28, [R45+0x2000] ;  /* 0x002000002d1c783b */ /* 0x000ee20000004200 */
[----:B-1----:R-:W-:Y:S11]  /*0cd0*/  HMMA.16816.F32 R32, R8, R36, RZ ;  /* 0x000000240820723c */ /* 0x002ff600000018ff */
[----:B------:R-:W-:Y:S11]  /*0ce0*/  @!UPT UIADD3 URZ, URZ, URZ, URZ ;  /* 0x0000003f3f3ff290 */ /* 0x000ff6000fffe03f */
[----:B------:R-:W-:Y:S02]  /*0cf0*/  @!UPT UIADD3 URZ, URZ, URZ, URZ ;  /* 0x0000003f3f3ff290 */ /* 0x000fe4000fffe03f */
[----:B---3--:R-:W-:Y:S01]  /*0d00*/  HMMA.16816.F32 R36, R28, R38, R32 ;  /* 0x000000261c24723c */ /* 0x008fe20000001820 */
[----:B------:R-:W1:Y:S04]  /*0d10*/  LDSM.16.M88.4 R32, [R44+0x4200] ;  /* 0x004200002c20783b */ /* 0x000e680000000200 */
[----:B------:R-:W-:Y:S03]  /*0d20*/  BAR.SYNC.DEFER_BLOCKING 0x0 ;  /* 0x0000000000007b1d */ /* 0x000fe60000010000 */
[----:B-1----:R-:W-:Y:S11]  /*0d30*/  HMMA.16816.F32 R8, R8, R32, RZ ;  /* 0x000000200808723c */ /* 0x002ff600000018ff */
[----:B------:R-:W-:Y:S11]  /*0d40*/  @!UPT UIADD3 URZ, URZ, URZ, URZ ;  /* 0x0000003f3f3ff290 */ /* 0x000ff6000fffe03f */
[----:B------:R-:W-:Y:S02]  /*0d50*/  @!UPT UIADD3 URZ, URZ, URZ, URZ ;  /* 0x0000003f3f3ff290 */ /* 0x000fe4000fffe03f */
[----:B------:R-:W-:Y:S07]  /*0d60*/  HMMA.16816.F32 R28, R28, R34, R8 ;  /* 0x000000221c1c723c */ /* 0x000fee0000001808 */
[----:B------:R-:W-:Y:S02]  /*0d70*/  FMUL R8, R36, c[0x0][0x188] ;  /* 0x0000620024087a20 */ /* 0x000fe40000400000 */
[----:B------:R-:W-:-:S05]  /*0d80*/  FMUL R9, R37, c[0x0][0x188] ;  /* 0x0000620025097a20 */ /* 0x000fca0000400000 */
[----:B------:R-:W-:-:S10]  /*0d90*/  FMNMX R9, R8, R9, !PT ;  /* 0x0000000908097209 */ /* 0x000fd40007800000 */
[----:B------:R-:W-:Y:S02]  /*0da0*/  FMUL R10, R28, c[0x0][0x188] ;  /* 0x000062001c0a7a20 */ /* 0x000fe40000400000 */
[----:B------:R-:W-:-:S03]  /*0db0*/  FMUL R8, R29, c[0x0][0x188] ;  /* 0x000062001d087a20 */ /* 0x000fc60000400000 */
[----:B------:R-:W-:Y:S01]  /*0dc0*/  FMNMX R9, R10, R9, !PT ;  /* 0x000000090a097209 */ /* 0x000fe20007800000 */
[----:B------:R-:W-:-:S03]  /*0dd0*/  FMUL R10, R30, c[0x0][0x188] ;  /* 0x000062001e0a7a20 */ /* 0x000fc60000400000 */
[----:B------:R-:W-:Y:S01]  /*0de0*/  FMNMX R11, R8, R9, !PT ;  /* 0x00000009080b7209 */ /* 0x000fe20007800000 */
[----:B------:R-:W-:Y:S02]  /*0df0*/  FMUL R8, R38, c[0x0][0x188] ;  /* 0x0000620026087a20 */ /* 0x000fe40000400000 */
[----:B------:R-:W-:Y:S02]  /*0e00*/  FMUL R9, R39, c[0x0][0x188] ;  /* 0x0000620027097a20 */ /* 0x000fe40000400000 */
[----:B------:R-:W1:Y:S03]  /*0e10*/  SHFL.BFLY PT, R32, R11, 0x2, 0x1f ;  /* 0x0c401f000b207f89 */ /* 0x000e6600000e0000 */
[----:B------:R-:W-:Y:S01]  /*0e20*/  FMNMX R9, R8, R9, !PT ;  /* 0x0000000908097209 */ /* 0x000fe20007800000 */
[----:B------:R-:W-:-:S03]  /*0e30*/  FMUL R8, R31, c[0x0][0x188] ;  /* 0x000062001f087a20 */ /* 0x000fc60000400000 */
[----:B------:R-:W-:-:S04]  /*0e40*/  FMNMX R9, R10, R9, !PT ;  /* 0x000000090a097209 */ /* 0x000fc80007800000 */
[----:B------:R-:W-:-:S05]  /*0e50*/  FMNMX R10, R8, R9, !PT ;  /* 0x00000009080a7209 */ /* 0x000fca0007800000 */
[----:B------:R-:W3:Y:S01]  /*0e60*/  SHFL.BFLY PT, R9, R10, 0x2, 0x1f ;  /* 0x0c401f000a097f89 */ /* 0x000ee200000e0000 */
[----:B-1----:R-:W-:-:S05]  /*0e70*/  FMNMX R32, R11, R32, !PT ;  /* 0x000000200b207209 */ /* 0x002fca0007800000 */
[----:B------:R-:W1:Y:S01]  /*0e80*/  SHFL.BFLY PT, R33, R32, 0x1, 0x1f ;  /* 0x0c201f0020217f89 */ /* 0x000e6200000e0000 */
[----:B---3--:R-:W-:-:S05]  /*0e90*/  FMNMX R9, R10, R9, !PT ;  /* 0x000000090a097209 */ /* 0x008fca0007800000 */
[----:B------:R-:W3:Y:S01]  /*0ea0*/  SHFL.BFLY PT, R8, R9, 0x1, 0x1f ;  /* 0x0c201f0009087f89 */ /* 0x000ee200000e0000 */
[----:B-1----:R-:W-:-:S04]  /*0eb0*/  FMNMX R56, R32, R33, !PT ;  /* 0x0000002120387209 */ /* 0x002fc80007800000 */
[----:B------:R-:W-:-:S05]  /*0ec0*/  FMNMX R56, R56, R59, !PT ;  /* 0x0000003b38387209 */ /* 0x000fca0007800000 */
[--C-:B------:R-:W-:Y:S02]  /*0ed0*/  FFMA R36, R36, c[0x0][0x188], -R56.reuse ;  /* 0x0000620024247a23 */ /* 0x100fe40000000838 */
[--C-:B------:R-:W-:Y:S02]  /*0ee0*/  FFMA R28, R28, c[0x0][0x188], -R56.reuse ;  /* 0x000062001c1c7a23 */ /* 0x100fe40000000838 */
[----:B------:R-:W-:Y:S02]  /*0ef0*/  FMUL R34, R36, 1.4426950216293334961 ;  /* 0x3fb8aa3b24227820 */ /* 0x000fe40000400000 */
[--C-:B------:R-:W-:Y:S01]  /*0f00*/  FFMA R37, R37, c[0x0][0x188], -R56.reuse ;  /* 0x0000620025257a23 */ /* 0x100fe20000000838 */
[----:B---3--:R-:W-:Y:S01]  /*0f10*/  FMNMX R8, R9, R8, !PT ;  /* 0x0000000809087209 */ /* 0x008fe20007800000 */
[----:B------:R-:W-:Y:S02]  /*0f20*/  FMUL R28, R28, 1.4426950216293334961 ;  /* 0x3fb8aa3b1c1c7820 */ /* 0x000fe40000400000 */
[----:B------:R-:W-:Y:S01]  /*0f30*/  FFMA R29, R29, c[0x0][0x188], -R56 ;  /* 0x000062001d1d7a23 */ /* 0x000fe20000000838 */
[----:B------:R-:W-:Y:S01]  /*0f40*/  FMNMX R36, R8, R57, !PT ;  /* 0x0000003908247209 */ /* 0x000fe20007800000 */
[----:B------:R-:W-:Y:S01]  /*0f50*/  FADD R8, -R56, R59 ;  /* 0x0000003b38087221 */ /* 0x000fe20000000100 */
[----:B------:R1:W-:Y:S01]  /*0f60*/  MUFU.EX2 R33, R28 ;  /* 0x0000001c00217308 */ /* 0x0003e20000000800 */
[----:B------:R-:W-:-:S02]  /*0f70*/  FMUL R37, R37, 1.4426950216293334961 ;  /* 0x3fb8aa3b25257820 */ /* 0x000fc40000400000 */
[----:B------:R-:W-:Y:S02]  /*0f80*/  FMUL R35, R8, 1.4426950216293334961 ;  /* 0x3fb8aa3b08237820 */ /* 0x000fe40000400000 */
[--C-:B------:R-:W-:Y:S02]  /*0f90*/  FFMA R38, R38, c[0x0][0x188], -R36.reuse ;  /* 0x0000620026267a23 */ /* 0x100fe40000000824 */
[--C-:B------:R-:W-:Y:S01]  /*0fa0*/  FFMA R39, R39, c[0x0][0x188], -R36.reuse ;  /* 0x0000620027277a23 */ /* 0x100fe20000000824 */
[----:B0-----:R-:W-:Y:S01]  /*0fb0*/  MUFU.EX2 R61, R37 ;  /* 0x00000025003d7308 */ /* 0x001fe20000000800 */
[----:B------:R-:W-:Y:S02]  /*0fc0*/  FMUL R32, R29, 1.4426950216293334961 ;  /* 0x3fb8aa3b1d207820 */ /* 0x000fe40000400000 */
[----:B------:R-:W-:Y:S02]  /*0fd0*/  FFMA R30, R30, c[0x0][0x188], -R36 ;  /* 0x000062001e1e7a23 */ /* 0x000fe40000000824 */
[----:B------:R-:W-:-:S02]  /*0fe0*/  FMUL R29, R38, 1.4426950216293334961 ;  /* 0x3fb8aa3b261d7820 */ /* 0x000fc40000400000 */
[----:B-1----:R-:W-:Y:S01]  /*0ff0*/  FADD R28, -R36, R57 ;  /* 0x00000039241c7221 */ /* 0x002fe20000000100 */
[----:B------:R0:W1:Y:S01]  /*1000*/  MUFU.EX2 R37, R35 ;  /* 0x0000002300257308 */ /* 0x0000620000000800 */
[----:B------:R-:W-:Y:S01]  /*1010*/  FFMA R31, R31, c[0x0][0x188], -R36 ;  /* 0x000062001f1f7a23 */ /* 0x000fe20000000824 */
[----:B------:R-:W-:Y:S01]  /*1020*/  MOV R57, R36 ;  /* 0x0000002400397202 */ /* 0x000fe20000000f00 */
[----:B------:R-:W-:Y:S02]  /*1030*/  FMUL R39, R39, 1.4426950216293334961 ;  /* 0x3fb8aa3b27277820 */ /* 0x000fe40000400000 */
[----:B------:R-:W-:Y:S02]  /*1040*/  FMUL R38, R28, 1.4426950216293334961 ;  /* 0x3fb8aa3b1c267820 */ /* 0x000fe40000400000 */
[----:B------:R-:W-:Y:S01]  /*1050*/  FMUL R31, R31, 1.4426950216293334961 ;  /* 0x3fb8aa3b1f1f7820 */ /* 0x000fe20000400000 */
[----:B------:R-:W3:Y:S01]  /*1060*/  MUFU.EX2 R34, R34 ;  /* 0x0000002200227308 */ /* 0x000ee20000000800 */
[----:B0-----:R-:W-:-:S02]  /*1070*/  FMUL R35, R30, 1.4426950216293334961 ;  /* 0x3fb8aa3b1e237820 */ /* 0x001fc40000400000 */
[----:B------:R-:W-:-:S05]  /*1080*/  IMAD.MOV.U32 R59, RZ, RZ, R56 ;  /* 0x000000ffff3b7224 */ /* 0x000fca00078e0038 */
[----:B------:R-:W-:Y:S01]  /*1090*/  MUFU.EX2 R29, R29 ;  /* 0x0000001d001d7308 */ /* 0x000fe20000000800 */
[C---:B-1----:R-:W-:Y:S02]  /*10a0*/  FMUL R24, R37.reuse, R24 ;  /* 0x0000001825187220 */ /* 0x042fe40000400000 */
[C---:B------:R-:W-:Y:S02]  /*10b0*/  FMUL R25, R37.reuse, R25 ;  /* 0x0000001925197220 */ /* 0x040fe40000400000 */
[C---:B------:R-:W-:Y:S02]  /*10c0*/  FMUL R20, R37.reuse, R20 ;  /* 0x0000001425147220 */ /* 0x040fe40000400000 */
[----:B------:R-:W-:Y:S01]  /*10d0*/  FMUL R21, R37, R21 ;  /* 0x0000001525157220 */ /* 0x000fe20000400000 */
[----:B------:R0:W1:Y:S01]  /*10e0*/  MUFU.EX2 R60, R39 ;  /* 0x00000027003c7308 */ /* 0x0000620000000800 */
[----:B---3--:R-:W-:Y:S01]  /*10f0*/  FADD R30, R34, R61 ;  /* 0x0000003d221e7221 */ /* 0x008fe20000000000 */
[----:B------:R-:W-:Y:S01]  /*1100*/  F2FP.PACK_AB R28, R61, R34 ;  /* 0x000000223d1c723e */ /* 0x000fe200000000ff */
[----:B------:R-:W-:-:S02]  /*1110*/  FMUL R16, R37, R16 ;  /* 0x0000001025107220 */ /* 0x000fc40000400000 */
[C---:B------:R-:W-:Y:S02]  /*1120*/  FMUL R17, R37.reuse, R17 ;  /* 0x0000001125117220 */ /* 0x040fe40000400000 */
[----:B------:R-:W-:Y:S01]  /*1130*/  FMUL R12, R37, R12 ;  /* 0x0000000c250c7220 */ /* 0x000fe20000400000 */
[----:B------:R-:W-:Y:S01]  /*1140*/  MUFU.EX2 R35, R35 ;  /* 0x0000002300237308 */ /* 0x000fe20000000800 */
[----:B0-----:R-:W-:Y:S01]  /*1150*/  FADD R39, R33, R30 ;  /* 0x0000001e21277221 */ /* 0x001fe20000000000 */
[----:B--2---:R0:W-:Y:S01]  /*1160*/  STS.U16 [R43+0x4000], R58 ;  /* 0x0040003a2b007388 */ /* 0x0041e20000000400 */
[----:B------:R-:W-:-:S03]  /*1170*/  FMUL R13, R37, R13 ;  /* 0x0000000d250d7220 */ /* 0x000fc60000400000 */
[----:B------:R-:W-:Y:S01]  /*1180*/  BAR.SYNC.DEFER_BLOCKING 0x0 ;  /* 0x0000000000007b1d */ /* 0x000fe20000010000 */
[----:B-1----:R-:W-:Y:S01]  /*1190*/  FADD R34, R29, R60 ;  /* 0x0000003c1d227221 */ /* 0x002fe20000000000 */
[----:B------:R-:W-:-:S04]  /*11a0*/  F2FP.PACK_AB R29, R60, R29 ;  /* 0x0000001d3c1d723e */ /* 0x000fc800000000ff */
[----:B0-----:R-:W0:Y:S08]  /*11b0*/  MUFU.EX2 R58, R31 ;  /* 0x0000001f003a7308 */ /* 0x001e300000000800 */
[----:B------:R-:W1:Y:S08]  /*11c0*/  MUFU.EX2 R32, R32 ;  /* 0x0000002000207308 */ /* 0x000e700000000800 */
[----:B------:R-:W2:Y:S01]  /*11d0*/  MUFU.EX2 R38, R38 ;  /* 0x0000002600267308 */ /* 0x000ea20000000800 */
[----:B0-----:R-:W-:Y:S01]  /*11e0*/  F2FP.PACK_AB R31, R58, R35 ;  /* 0x000000233a1f723e */ /* 0x001fe200000000ff */
[----:B------:R-:W0:Y:S01]  /*11f0*/  LDSM.16.M88.4 R8, [R42+0x4000] ;  /* 0x004000002a08783b */ /* 0x000e220000000200 */
[----:B------:R-:W-:-:S04]  /*1200*/  FADD R35, R35, R34 ;  /* 0x0000002223237221 */ /* 0x000fc80000000000 */
[----:B------:R-:W-:Y:S01]  /*1210*/  FADD R58, R58, R35 ;  /* 0x000000233a3a7221 */ /* 0x000fe20000000000 */
[C---:B-1----:R-:W-:Y:S01]  /*1220*/  F2FP.PACK_AB R30, R32.reuse, R33 ;  /* 0x00000021201e723e */ /* 0x042fe200000000ff */
[----:B------:R-:W-:Y:S02]  /*1230*/  FADD R39, R32, R39 ;  /* 0x0000002720277221 */ /* 0x000fe40000000000 */
[----:B------:R-:W1:Y:S01]  /*1240*/  LDSM.16.M88.4 R32, [R42+0x4200] ;  /* 0x004200002a20783b */ /* 0x000e620000000200 */
[C---:B--2---:R-:W-:Y:S02]  /*1250*/  FMUL R26, R38.reuse, R26 ;  /* 0x0000001a261a7220 */ /* 0x044fe40000400000 */
[C---:B------:R-:W-:Y:S02]  /*1260*/  FMUL R27, R38.reuse, R27 ;  /* 0x0000001b261b7220 */ /* 0x040fe40000400000 */
[C---:B------:R-:W-:Y:S02]  /*1270*/  FMUL R22, R38.reuse, R22 ;  /* 0x0000001626167220 */ /* 0x040fe40000400000 */
[----:B------:R-:W-:-:S02]  /*1280*/  FMUL R23, R38, R23 ;  /* 0x0000001726177220 */ /* 0x000fc40000400000 */
[C---:B------:R-:W-:Y:S02]  /*1290*/  FMUL R18, R38.reuse, R18 ;  /* 0x0000001226127220 */ /* 0x040fe40000400000 */
[C---:B------:R-:W-:Y:S02]  /*12a0*/  FMUL R19, R38.reuse, R19 ;  /* 0x0000001326137220 */ /* 0x040fe40000400000 */
[C---:B------:R-:W-:Y:S02]  /*12b0*/  FMUL R14, R38.reuse, R14 ;  /* 0x0000000e260e7220 */ /* 0x040fe40000400000 */
[----:B------:R-:W-:Y:S01]  /*12c0*/  FMUL R15, R38, R15 ;  /* 0x0000000f260f7220 */ /* 0x000fe20000400000 */
[C---:B0-----:R-:W-:Y:S01]  /*12d0*/  HMMA.16816.F32 R24, R28.reuse, R8, R24 ;  /* 0x000000081c18723c */ /* 0x041fe20000001818 */
[----:B------:R-:W0:Y:S04]  /*12e0*/  SHFL.BFLY PT, R8, R39, 0x2, 0x1f ;  /* 0x0c401f0027087f89 */ /* 0x000e2800000e0000 */
[----:B------:R-:W2:Y:S03]  /*12f0*/  SHFL.BFLY PT, R9, R58, 0x2, 0x1f ;  /* 0x0c401f003a097f89 */ /* 0x000ea600000e0000 */
[C---:B------:R-:W-:Y:S08]  /*1300*/  HMMA.16816.F32 R20, R28.reuse, R10, R20 ;  /* 0x0000000a1c14723c */ /* 0x040ff00000001814 */
[C---:B-1----:R-:W-:Y:S08]  /*1310*/  HMMA.16816.F32 R16, R28.reuse, R32, R16 ;  /* 0x000000201c10723c */ /* 0x042ff00000001810 */
[----:B------:R-:W-:Y:S01]  /*1320*/  HMMA.16816.F32 R12, R28, R34, R12 ;  /* 0x000000221c0c723c */ /* 0x000fe2000000180c */
[----:B0-----:R-:W-:-:S02]  /*1330*/  FADD R11, R39, R8 ;  /* 0x00000008270b7221 */ /* 0x001fc40000000000 */
[----:B--2---:R-:W-:-:S03]  /*1340*/  FADD R8, R58, R9 ;  /* 0x000000093a087221 */ /* 0x004fc60000000000 */
[----:B------:R-:W0:Y:S01]  /*1350*/  SHFL.BFLY PT, R10, R11, 0x1, 0x1f ;  /* 0x0c201f000b0a7f89 */ /* 0x000e2200000e0000 */
[----:B------:R-:W-:-:S03]  /*1360*/  IMAD.MOV.U32 R28, RZ, RZ, 0x10 ;  /* 0x00000010ff1c7424 */ /* 0x000fc600078e00ff */
[----:B------:R-:W1:Y:S01]  /*1370*/  SHFL.BFLY PT, R9, R8, 0x1, 0x1f ;  /* 0x0c201f0008097f89 */ /* 0x000e6200000e0000 */
[C---:B------:R-:W-:Y:S02]  /*1380*/  IMAD R41, R28.reuse, c[0x0][0x1b4], R41 ;  /* 0x00006d001c297a24 */ /* 0x040fe400078e0229 */
[----:B------:R-:W-:Y:S02]  /*1390*/  IMAD R40, R28, c[0x0][0x1a4], R40 ;  /* 0x000069001c287a24 */ /* 0x000fe400078e0228 */
[----:B0-----:R-:W-:Y:S02]  /*13a0*/  FADD R10, R11, R10 ;  /* 0x0000000a0b0a7221 */ /* 0x001fe40000000000 */
[----:B-1----:R-:W-:Y:S02]  /*13b0*/  FADD R9, R8, R9 ;  /* 0x0000000908097221 */ /* 0x002fe40000000000 */
[----:B------:R-:W-:Y:S02]  /*13c0*/  FFMA R48, R37, R48, R10 ;  /* 0x0000003025307223 */ /* 0x000fe4000000000a */
[----:B------:R-:W-:Y:S01]  /*13d0*/  FFMA R47, R38, R47, R9 ;  /* 0x0000002f262f7223 */ /* 0x000fe20000000009 */
[----:B------:R-:W-:Y:S05]  /*13e0*/  @!P0 BRA `(.L_x_1) ;  /* 0xfffff80000008947 */ /* 0x000fea000383ffff */
.L_x_0:
[----:B------:R-:W-:Y:S01]  /*13f0*/  MOV R5, R48 ;  /* 0x0000003000057202 */ /* 0x000fe20000000f00 */
[----:B------:R-:W-:Y:S01]  /*1400*/  IMAD.MOV.U32 R7, RZ, RZ, R47 ;  /* 0x000000ffff077224 */ /* 0x000fe200078e002f */
[----:B------:R-:W-:Y:S01]  /*1410*/  SHF.L.U32 R3, R0, 0x2, RZ ;  /* 0x0000000200037819 */ /* 0x000fe200000006ff */
[----:B------:R-:W-:Y:S01]  /*1420*/  IMAD.MOV.U32 R4, RZ, RZ, R22 ;  /* 0x000000ffff047224 */ /* 0x000fe200078e0016 */
[C---:B------:R-:W-:Y:S01]  /*1430*/  FSETP.GEU.AND P2, PT, R5.reuse, 1.175494350822287508e-38, PT ;  /* 0x008000000500780b */ /* 0x040fe20003f4e000 */
[----:B------:R-:W-:Y:S01]  /*1440*/  FMUL R6, R5, 8388608 ;  /* 0x4b00000005067820 */ /* 0x000fe20000400000 */
[----:B------:R-:W-:Y:S01]  /*1450*/  SHF.R.U32.HI R8, RZ, 0x1, R0 ;  /* 0x00000001ff087819 */ /* 0x000fe20000011600 */
[----:B------:R-:W-:Y:S01]  /*1460*/  FMUL R46, R7, 8388608 ;  /* 0x4b000000072e7820 */ /* 0x000fe20000400000 */
[----:B------:R-:W-:Y:S01]  /*1470*/  LOP3.LUT R10, R3, 0x3c0, RZ, 0xc0, !PT ;  /* 0x000003c0030a7812 */ /* 0x000fe200078ec0ff */
[----:B------:R-:W-:Y:S01]  /*1480*/  IMAD R22, R55, c[0x0][0x1c4], RZ ;  /* 0x0000710037167a24 */ /* 0x000fe200078e02ff */
[----:B------:R-:W-:Y:S01]  /*1490*/  FSEL R3, R6, R5, !P2 ;  /* 0x0000000506037208 */ /* 0x000fe20005000000 */
[----:B------:R-:W-:Y:S01]  /*14a0*/  IMAD.MOV.U32 R6, RZ, RZ, R15 ;  /* 0x000000ffff067224 */ /* 0x000fe200078e000f */
[----:B------:R-:W-:Y:S01]  /*14b0*/  LOP3.LUT R37, R50, 0x38, RZ, 0xc0, !PT ;  /* 0x0000003832257812 */ /* 0x000fe200078ec0ff */
[----:B------:R-:W-:Y:S01]  /*14c0*/  IMAD R15, R2, c[0x0][0x1c0], RZ ;  /* 0x00007000020f7a24 */ /* 0x000fe200078e02ff */
[----:B------:R-:W-:Y:S01]  /*14d0*/  LOP3.LUT R9, R8, 0x4, RZ, 0xc0, !PT ;  /* 0x0000000408097812 */ /* 0x000fe200078ec0ff */
[----:B------:R-:W-:Y:S01]  /*14e0*/  BAR.SYNC.DEFER_BLOCKING 0x0 ;  /* 0x0000000000007b1d */ /* 0x000fe20000010000 */
[----:B------:R-:W-:Y:S01]  /*14f0*/  IADD3 R8, R3, -0x3f3504f3, RZ ;  /* 0xc0cafb0d03087810 */ /* 0x000fe20007ffe0ff */
[----:B------:R-:W-:Y:S01]  /*1500*/  IMAD.SHL.U32 R44, R15, 0x2, RZ ;  /* 0x000000020f2c7824 */ /* 0x000fe200078e00ff */
[----:B------:R-:W-:Y:S01]  /*1510*/  LOP3.LUT R31, R49, 0x60, RZ, 0xc0, !PT ;  /* 0x00000060311f7812 */ /* 0x000fe200078ec0ff */
[----:B------:R-:W-:Y:S01]  /*1520*/  IMAD R53, R52, 0x2, R53 ;  /* 0x0000000234357824 */ /* 0x000fe200078e0235 */
[----:B------:R-:W-:-:S02]  /*1530*/  LOP3.LUT R30, R0, 0xc, RZ, 0xc0, !PT ;  /* 0x0000000c001e7812 */ /* 0x000fc400078ec0ff */
[----:B------:R-:W-:Y:S02]  /*1540*/  FSETP.GEU.AND P3, PT, R7, 1.175494350822287508e-38, PT ;  /* 0x008000000700780b */ /* 0x000fe40003f6e000 */
[----:B------:R-:W-:Y:S02]  /*1550*/  IADD3 R37, R9, R37, R10 ;  /* 0x0000002509257210 */ /* 0x000fe40007ffe00a */
[----:B------:R-:W-:Y:S02]  /*1560*/  FSETP.GT.AND P1, PT, |R7|, 8.50705917302346158658e+37, PT ;  /* 0x7e8000000700780b */ /* 0x000fe40003f24200 */
[----:B------:R-:W-:Y:S02]  /*1570*/  LOP3.LUT R10, R8, 0xff800000, RZ, 0xc0, !PT ;  /* 0xff800000080a7812 */ /* 0x000fe400078ec0ff */
[----:B------:R-:W-:Y:S02]  /*1580*/  LOP3.LUT R8, R0, 0x1f0, RZ, 0xc0, !PT ;  /* 0x000001f000087812 */ /* 0x000fe400078ec0ff */
[----:B------:R-:W-:Y:S01]  /*1590*/  LEA R31, R30, R31, 0xa ;  /* 0x0000001f1e1f7211 */ /* 0x000fe200078e50ff */
[----:B------:R-:W0:Y:S01]  /*15a0*/  I2F R28, R10 ;  /* 0x0000000a001c7306 */ /* 0x000e220000201400 */
[----:B------:R-:W-:Y:S01]  /*15b0*/  FSEL R46, R46, R7, !P3 ;  /* 0x000000072e2e7208 */ /* 0x000fe20005800000 */
[----:B------:R-:W-:Y:S01]  /*15c0*/  IMAD.IADD R50, R3, 0x1, -R10 ;  /* 0x0000000103327824 */ /* 0x000fe200078e0a0a */
[----:B------:R-:W-:Y:S01]  /*15d0*/  FSEL R48, RZ, -23, P3 ;  /* 0xc1b80000ff307808 */ /* 0x000fe20001800000 */
[----:B------:R-:W-:Y:S01]  /*15e0*/  IMAD R31, R8, 0x8, R31 ;  /* 0x00000008081f7824 */ /* 0x000fe200078e021f */
[C---:B------:R-:W-:Y:S01]  /*15f0*/  FSETP.GEU.AND P3, PT, |R7|.reuse, 1.175494350822287508e-38, PT ;  /* 0x008000000700780b */ /* 0x040fe20003f6e200 */
[----:B------:R-:W-:Y:S01]  /*1600*/  @P1 FMUL R7, R7, 0.25 ;  /* 0x3e80000007071820 */ /* 0x000fe20000400000 */
[----:B------:R-:W-:Y:S01]  /*1610*/  SHF.L.U32 R29, R22, 0x1, RZ ;  /* 0x00000001161d7819 */ /* 0x000fe200000006ff */
[----:B------:R-:W-:Y:S01]  /*1620*/  @P1 FMUL R19, R19, 0.25 ;  /* 0x3e80000013131820 */ /* 0x000fe20000400000 */
[----:B------:R-:W-:Y:S01]  /*1630*/  LOP3.LUT P0, RZ, R0, 0x100, RZ, 0xc0, !PT ;  /* 0x0000010000ff7812 */ /* 0x000fe2000780c0ff */
[----:B------:R-:W-:Y:S01]  /*1640*/  FADD R50, R50, -1 ;  /* 0xbf80000032327421 */ /* 0x000fe20000000000 */
[----:B------:R-:W-:Y:S01]  /*1650*/  SHF.R.S32.HI R8, RZ, 0x4, R0 ;  /* 0x00000004ff087819 */ /* 0x000fe20000011400 */
[----:B------:R-:W-:Y:S01]  /*1660*/  IMAD.HI R0, R15, 0x2, RZ ;  /* 0x000000020f007827 */ /* 0x000fe200078e02ff */
[----:B------:R-:W-:-:S02]  /*1670*/  IADD3 R44, P4, P5, R29, c[0x0][0x178], R44 ;  /* 0x00005e001d2c7a10 */ /* 0x000fc40007d9e02c */
[----:B------:R-:W-:Y:S01]  /*1680*/  FSEL R47, RZ, -23, P2 ;  /* 0xc1b80000ff2f7808 */ /* 0x000fe20001000000 */
[----:B------:R-:W-:Y:S01]  /*1690*/  IMAD.HI R15, R22, 0x2, RZ ;  /* 0x00000002160f7827 */ /* 0x000fe200078e02ff */
[----:B------:R-:W-:Y:S02]  /*16a0*/  FSETP.GT.AND P2, PT, |R5|, 8.50705917302346158658e+37, PT ;  /* 0x7e8000000500780b */ /* 0x000fe40003f44200 */
[----:B------:R-:W-:Y:S01]  /*16b0*/  IADD3 R11, R46, -0x3f3504f3, RZ ;  /* 0xc0cafb0d2e0b7810 */ /* 0x000fe20007ffe0ff */
[----:B------:R-:W-:Y:S01]  /*16c0*/  @!P3 FMUL R7, R7, 16777216 ;  /* 0x4b8000000707b820 */ /* 0x000fe20000400000 */
[----:B------:R-:W-:Y:S01]  /*16d0*/  IADD3.X R0, R15, c[0x0][0x17c], R0, P4, P5 ;  /* 0x00005f000f007a10 */ /* 0x000fe200027ea400 */
[----:B0-----:R-:W-:Y:S01]  /*16e0*/  FFMA.FTZ R47, R28, 1.1920928955078125e-07, R47 ;  /* 0x340000001c2f7823 */ /* 0x001fe2000001002f */
[----:B------:R-:W-:Y:S01]  /*16f0*/  FSETP.GEU.AND P4, PT, |R5|, 1.175494350822287508e-38, PT ;  /* 0x008000000500780b */ /* 0x000fe20003f8e200 */
[----:B------:R-:W0:Y:S01]  /*1700*/  MUFU.RCP R29, R7 ;  /* 0x00000007001d7308 */ /* 0x000e220000001000 */
[----:B------:R-:W-:Y:S01]  /*1710*/  MOV R15, 0x3dc6b27f ;  /* 0x3dc6b27f000f7802 */ /* 0x000fe20000000f00 */
[----:B------:R-:W-:Y:S01]  /*1720*/  @!P3 FMUL R19, R19, 16777216 ;  /* 0x4b8000001313b820 */ /* 0x000fe20000400000 */
[----:B------:R-:W-:Y:S01]  /*1730*/  LOP3.LUT R11, R11, 0xff800000, RZ, 0xc0, !PT ;  /* 0xff8000000b0b7812 */ /* 0x000fe200078ec0ff */
[----:B------:R-:W-:Y:S01]  /*1740*/  @P1 FMUL R6, R6, 0.25 ;  /* 0x3e80000006061820 */ /* 0x000fe20000400000 */
[----:B------:R-:W-:Y:S01]  /*1750*/  MOV R40, c[0x0][0x1c8] ;  /* 0x0000720000287a02 */ /* 0x000fe20000000f00 */
[----:B------:R-:W-:Y:S01]  /*1760*/  @P2 FMUL R5, R5, 0.25 ;  /* 0x3e80000005052820 */ /* 0x000fe20000400000 */
[----:B------:R-:W-:Y:S01]  /*1770*/  SHF.L.U32 R53, R53, 0x2, RZ ;  /* 0x0000000235357819 */ /* 0x000fe200000006ff */
[----:B------:R-:W-:Y:S01]  /*1780*/  I2F R9, R11 ;  /* 0x0000000b00097306 */ /* 0x000fe20000201400 */
[----:B------:R-:W-:Y:S01]  /*1790*/  @P2 FMUL R12, R12, 0.25 ;  /* 0x3e8000000c0c2820 */ /* 0x000fe20000400000 */
[----:B------:R-:W-:Y:S01]  /*17a0*/  SGXT R8, R8, 0x1 ;  /* 0x000000010808781a */ /* 0x000fe20000000200 */
[----:B------:R-:W-:Y:S01]  /*17b0*/  @P2 FMUL R16, R16, 0.25 ;  /* 0x3e80000010102820 */ /* 0x000fe20000400000 */
[----:B------:R-:W-:Y:S01]  /*17c0*/  LOP3.LUT R51, R51, 0x3f8, RZ, 0xc0, !PT ;  /* 0x000003f833337812 */ /* 0x000fe200078ec0ff */
[----:B------:R-:W-:Y:S01]  /*17d0*/  @!P4 FMUL R5, R5, 16777216 ;  /* 0x4b8000000505c820 */ /* 0x000fe20000400000 */
[----:B------:R-:W-:Y:S01]  /*17e0*/  LOP3.LUT R8, R53, 0x1008, R8, 0x78, !PT ;  /* 0x0000100835087812 */ /* 0x000fe200078e7808 */
[----:B------:R-:W-:-:S02]  /*17f0*/  @!P4 FMUL R12, R12, 16777216 ;  /* 0x4b8000000c0cc820 */ /* 0x000fc40000400000 */
[----:B------:R1:W2:Y:S01]  /*1800*/  MUFU.RCP R28, R5 ;  /* 0x00000005001c7308 */ /* 0x0002a20000001000 */
[----:B0-----:R-:W-:Y:S02]  /*1810*/  FMUL R7, R29, R19 ;  /* 0x000000131d077220 */ /* 0x001fe40000400000 */
[----:B------:R-:W-:Y:S02]  /*1820*/  @!P4 FMUL R16, R16, 16777216 ;  /* 0x4b8000001010c820 */ /* 0x000fe40000400000 */
[----:B------:R-:W-:Y:S02]  /*1830*/  @P1 FMUL R14, R14, 0.25 ;  /* 0x3e8000000e0e1820 */ /* 0x000fe40000400000 */
[----:B------:R-:W-:Y:S02]  /*1840*/  @P1 FMUL R18, R18, 0.25 ;  /* 0x3e80000012121820 */ /* 0x000fe40000400000 */
[----:B-1----:R-:W-:Y:S02]  /*1850*/  FFMA.FTZ R5, R50, R15, -0.16845393180847167969 ;  /* 0xbe2c7f3032057423 */ /* 0x002fe4000001000f */
[----:B------:R-:W-:-:S02]  /*1860*/  @!P3 FMUL R6, R6, 16777216 ;  /* 0x4b8000000606b820 */ /* 0x000fc40000400000 */
[C---:B------:R-:W-:Y:S02]  /*1870*/  FFMA.FTZ R19, R50.reuse, R5, 0.1716887056827545166 ;  /* 0x3e2fcf2a32137423 */ /* 0x040fe40000010005 */
[----:B------:R-:W-:Y:S02]  /*1880*/  @P2 FMUL R21, R21, 0.25 ;  /* 0x3e80000015152820 */ /* 0x000fe40000400000 */
[----:B------:R-:W-:Y:S02]  /*1890*/  FFMA.FTZ R19, R50, R19, -0.17900948226451873779 ;  /* 0xbe374e4332137423 */ /* 0x000fe40000010013 */
[----:B------:R-:W-:Y:S02]  /*18a0*/  IMAD R22, R30, 0x2, R31 ;  /* 0x000000021e167824 */ /* 0x000fe400078e021f */
[----:B------:R-:W-:Y:S02]  /*18b0*/  FFMA.FTZ R19, R50, R19, 0.20512372255325317383 ;  /* 0x3e520bf432137423 */ /* 0x000fe40000010013 */
[----:B--2---:R-:W-:Y:S01]  /*18c0*/  FMUL R12, R28, R12 ;  /* 0x0000000c1c0c7220 */ /* 0x004fe20000400000 */
[----:B------:R-:W-:Y:S01]  /*18d0*/  LOP3.LUT R30, R22, 0x18, RZ, 0x3c, !PT ;  /* 0x00000018161e7812 */ /* 0x000fe200078e3cff */
[----:B------:R-:W-:-:S02]  /*18e0*/  FFMA.FTZ R19, R50, R19, -0.24046532809734344482 ;  /* 0xbe763c8b32137423 */ /* 0x000fc40000010013 */
[----:B------:R-:W-:Y:S02]  /*18f0*/  FMUL R31, R28, R16 ;  /* 0x000000101c1f7220 */ /* 0x000fe40000400000 */
[----:B------:R-:W-:Y:S02]  /*1900*/  FFMA.FTZ R19, R50, R19, 0.28857114911079406738 ;  /* 0x3e93bf9932137423 */ /* 0x000fe40000010013 */
[----:B------:R-:W-:Y:S01]  /*1910*/  @!P3 FMUL R14, R14, 16777216 ;  /* 0x4b8000000e0eb820 */ /* 0x000fe20000400000 */
[----:B------:R-:W-:Y:S01]  /*1920*/  F2FP.PACK_AB R5, R12, R31 ;  /* 0x0000001f0c05723e */ /* 0x000fe200000000ff */
[----:B------:R-:W-:Y:S02]  /*1930*/  FFMA.FTZ R19, R50, R19, -0.36067417263984680176 ;  /* 0xbeb8aa4932137423 */ /* 0x000fe40000010013 */
[----:B------:R-:W-:Y:S02]  /*1940*/  @!P3 FMUL R18, R18, 16777216 ;  /* 0x4b8000001212b820 */ /* 0x000fe40000400000 */
[----:B------:R-:W-:-:S02]  /*1950*/  FFMA.FTZ R19, R50, R19, 0.48089820146560668945 ;  /* 0x3ef6384a32137423 */ /* 0x000fc40000010013 */
[----:B------:R-:W-:Y:S02]  /*1960*/  FMUL R6, R29, R6 ;  /* 0x000000061d067220 */ /* 0x000fe40000400000 */
[----:B------:R-:W-:Y:S02]  /*1970*/  @P2 FMUL R17, R17, 0.25 ;  /* 0x3e80000011112820 */ /* 0x000fe40000400000 */
[----:B------:R-:W-:Y:S02]  /*1980*/  @!P4 FMUL R21, R21, 16777216 ;  /* 0x4b8000001515c820 */ /* 0x000fe40000400000 */
[----:B------:R-:W-:Y:S02]  /*1990*/  @P2 FMUL R13, R13, 0.25 ;  /* 0x3e8000000d0d2820 */ /* 0x000fe40000400000 */
[----:B------:R-:W-:Y:S02]  /*19a0*/  @P2 FMUL R25, R25, 0.25 ;  /* 0x3e80000019192820 */ /* 0x000fe40000400000 */
[----:B------:R-:W-:-:S02]  /*19b0*/  @P1 FMUL R4, R4, 0.25 ;  /* 0x3e80000004041820 */ /* 0x000fc40000400000 */
[----:B------:R-:W-:Y:S02]  /*19c0*/  FFMA.FTZ R19, R50, R19, -0.72134751081466674805 ;  /* 0xbf38aa3b32137423 */ /* 0x000fe40000010013 */
[----:B------:R-:W-:Y:S02]  /*19d0*/  FFMA.FTZ R48, R9, 1.1920928955078125e-07, R48 ;  /* 0x3400000009307823 */ /* 0x000fe40000010030 */
[----:B------:R-:W-:Y:S02]  /*19e0*/  @P2 FMUL R20, R20, 0.25 ;  /* 0x3e80000014142820 */ /* 0x000fe40000400000 */
[----:B------:R-:W-:Y:S01]  /*19f0*/  @P2 FMUL R24, R24, 0.25 ;  /* 0x3e80000018182820 */ /* 0x000fe20000400000 */
[----:B------:R-:W-:Y:S01]  /*1a00*/  ISETP.GE.U32.AND P2, PT, R3, 0x7f800000, PT ;  /* 0x7f8000000300780c */ /* 0x000fe20003f46070 */
[C---:B------:R-:W-:Y:S02]  /*1a10*/  FMUL R9, R29.reuse, R14 ;  /* 0x0000000e1d097220 */ /* 0x040fe40000400000 */
[----:B------:R-:W-:-:S02]  /*1a20*/  FMUL R18, R29, R18 ;  /* 0x000000121d127220 */ /* 0x000fc40000400000 */
[----:B------:R-:W-:Y:S02]  /*1a30*/  @!P4 FMUL R17, R17, 16777216 ;  /* 0x4b8000001111c820 */ /* 0x000fe40000400000 */
[----:B------:R-:W-:Y:S01]  /*1a40*/  FMUL R12, R28, R21 ;  /* 0x000000151c0c7220 */ /* 0x000fe20000400000 */
[----:B------:R-:W-:Y:S01]  /*1a50*/  F2FP.PACK_AB R21, R6, R7 ;  /* 0x000000070615723e */ /* 0x000fe200000000ff */
[----:B------:R-:W-:Y:S02]  /*1a60*/  @P1 FMUL R23, R23, 0.25 ;  /* 0x3e80000017171820 */ /* 0x000fe40000400000 */
[----:B------:R-:W-:Y:S02]  /*1a70*/  @P1 FMUL R27, R27, 0.25 ;  /* 0x3e8000001b1b1820 */ /* 0x000fe40000400000 */
[----:B------:R-:W-:Y:S02]  /*1a80*/  @!P4 FMUL R13, R13, 16777216 ;  /* 0x4b8000000d0dc820 */ /* 0x000fe40000400000 */
[----:B------:R-:W-:-:S02]  /*1a90*/  @!P4 FMUL R25, R25, 16777216 ;  /* 0x4b8000001919c820 */ /* 0x000fc40000400000 */
[----:B------:R-:W-:Y:S01]  /*1aa0*/  @P1 FMUL R26, R26, 0.25 ;  /* 0x3e8000001a1a1820 */ /* 0x000fe20000400000 */
[----:B------:R-:W-:Y:S01]  /*1ab0*/  ISETP.GE.U32.AND P1, PT, R46, 0x7f800000, PT ;  /* 0x7f8000002e00780c */ /* 0x000fe20003f26070 */
[----:B------:R-:W-:Y:S02]  /*1ac0*/  @!P3 FMUL R4, R4, 16777216 ;  /* 0x4b8000000404b820 */ /* 0x000fe40000400000 */
[----:B------:R-:W-:Y:S02]  /*1ad0*/  IMAD R7, R54, c[0x0][0x1c8], RZ ;  /* 0x0000720036077a24 */ /* 0x000fe400078e02ff */
[----:B------:R-:W-:Y:S02]  /*1ae0*/  FMUL R19, R50, R19 ;  /* 0x0000001332137220 */ /* 0x000fe40000400000 */
[----:B------:R-:W-:Y:S02]  /*1af0*/  @!P4 FMUL R20, R20, 16777216 ;  /* 0x4b8000001414c820 */ /* 0x000fe40000400000 */
[----:B------:R-:W-:-:S02]  /*1b00*/  @!P4 FMUL R24, R24, 16777216 ;  /* 0x4b8000001818c820 */ /* 0x000fc40000400000 */
[C---:B------:R-:W-:Y:S01]  /*1b10*/  FMUL R10, R28.reuse, R17 ;  /* 0x000000111c0a7220 */ /* 0x040fe20000400000 */
[----:B------:R-:W-:Y:S01]  /*1b20*/  F2FP.PACK_AB R17, R9, R18 ;  /* 0x000000120911723e */ /* 0x000fe200000000ff */
[----:B------:R-:W-:Y:S02]  /*1b30*/  @!P3 FMUL R23, R23, 16777216 ;  /* 0x4b8000001717b820 */ /* 0x000fe40000400000 */
[----:B------:R-:W-:Y:S02]  /*1b40*/  @!P3 FMUL R27, R27, 16777216 ;  /* 0x4b8000001b1bb820 */ /* 0x000fe40000400000 */
[C---:B------:R-:W-:Y:S02]  /*1b50*/  FMUL R13, R28.reuse, R13 ;  /* 0x0000000d1c0d7220 */ /* 0x040fe40000400000 */
[----:B------:R-:W-:Y:S02]  /*1b60*/  FMUL R25, R28, R25 ;  /* 0x000000191c197220 */ /* 0x000fe40000400000 */
[----:B------:R-:W-:Y:S01]  /*1b70*/  @!P3 FMUL R26, R26, 16777216 ;  /* 0x4b8000001a1ab820 */ /* 0x000fe20000400000 */
[----:B------:R-:W-:Y:S01]  /*1b80*/  F2FP.PACK_AB R13, R13, R10 ;  /* 0x0000000a0d0d723e */ /* 0x000fe200000000ff */
[----:B------:R-:W-:Y:S01]  /*1b90*/  FMUL R14, R29, R4 ;  /* 0x000000041d0e7220 */ /* 0x000fe20000400000 */
[----:B------:R-:W-:Y:S01]  /*1ba0*/  F2FP.PACK_AB R12, R12, R25 ;  /* 0x000000190c0c723e */ /* 0x000fe200000000ff */
[----:B------:R-:W-:Y:S01]  /*1bb0*/  FMUL R19, R50, R19 ;  /* 0x0000001332137220 */ /* 0x000fe20000400000 */
[----:B------:R-:W-:Y:S01]  /*1bc0*/  LOP3.LUT R10, R8, 0x10, RZ, 0x3c, !PT ;  /* 0x00000010080a7812 */ /* 0x000fe200078e3cff */
[----:B------:R-:W-:-:S02]  /*1bd0*/  IMAD R9, R40, 0x2, R7 ;  /* 0x0000000228097824 */ /* 0x000fc400078e0207 */
[C---:B------:R-:W-:Y:S01]  /*1be0*/  FMUL R4, R28.reuse, R20 ;  /* 0x000000141c047220 */ /* 0x040fe20000400000 */
[----:B------:R0:W-:Y:S01]  /*1bf0*/  STS.64 [R8+0x800], R12 ;  /* 0x0008000c08007388 */ /* 0x0001e20000000a00 */
[----:B------:R-:W-:Y:S01]  /*1c00*/  FMUL R33, R28, R24 ;  /* 0x000000181c217220 */ /* 0x000fe20000400000 */
[----:B------:R-:W-:Y:S01]  /*1c10*/  LEA R6, P4, R9, R44, 0x1 ;  /* 0x0000002c09067211 */ /* 0x000fe200078808ff */
[C---:B------:R-:W-:Y:S01]  /*1c20*/  FMUL R23, R29.reuse, R23 ;  /* 0x000000171d177220 */ /* 0x040fe20000400000 */
[----:B------:R-:W-:Y:S01]  /*1c30*/  LOP3.LUT R24, R22, 0x8, RZ, 0x3c, !PT ;  /* 0x0000000816187812 */ /* 0x000fe200078e3cff */
[C---:B------:R-:W-:Y:S01]  /*1c40*/  FMUL R20, R29.reuse, R27 ;  /* 0x0000001b1d147220 */ /* 0x040fe20000400000 */
[----:B------:R-:W-:Y:S01]  /*1c50*/  F2FP.PACK_AB R4, R4, R33 ;  /* 0x000000210404723e */ /* 0x000fe200000000ff */
[----:B------:R-:W-:Y:S01]  /*1c60*/  FMUL R29, R29, R26 ;  /* 0x0000001a1d1d7220 */ /* 0x000fe20000400000 */
[----:B------:R-:W-:Y:S01]  /*1c70*/  LOP3.LUT R28, R22, 0x10, RZ, 0x3c, !PT ;  /* 0x00000010161c7812 */ /* 0x000fe200078e3cff */
[----:B------:R-:W-:Y:S01]  /*1c80*/  FFMA.FTZ R50, R50, 1.4426950216293334961, R19 ;  /* 0x3fb8aa3b32327823 */ /* 0x000fe20000010013 */
[----:B------:R-:W-:Y:S01]  /*1c90*/  LEA R19, R40, R9, 0x1 ;  /* 0x0000000928137211 */ /* 0x000fe200078e08ff */
[----:B------:R1:W-:Y:S01]  /*1ca0*/  STS.64 [R8], R4 ;  /* 0x0000000408007388 */ /* 0x0003e20000000a00 */
[----:B------:R-:W-:Y:S01]  /*1cb0*/  F2FP.PACK_AB R16, R14, R29 ;  /* 0x0000001d0e10723e */ /* 0x000fe200000000ff */
[----:B------:R-:W-:Y:S01]  /*1cc0*/  IMAD.IADD R52, R46, 0x1, -R11 ;  /* 0x000000012e347824 */ /* 0x000fe200078e0a0b */
[----:B------:R-:W-:Y:S01]  /*1cd0*/  F2FP.PACK_AB R20, R23, R20 ;  /* 0x000000141714723e */ /* 0x000fe200000000ff */
[----:B0-----:R-:W-:-:S02]  /*1ce0*/  IMAD R13, R40, 0x2, R19 ;  /* 0x00000002280d7824 */ /* 0x001fc400078e0213 */
[----:B------:R0:W-:Y:S01]  /*1cf0*/  STS.64 [R10+0x2000], R16 ;  /* 0x002000100a007388 */ /* 0x0001e20000000a00 */
[----:B------:R-:W-:Y:S02]  /*1d00*/  FADD R52, R52, -1 ;  /* 0xbf80000034347421 */ /* 0x000fe40000000000 */
[----:B------:R-:W-:Y:S01]  /*1d10*/  FADD R47, R47, R50 ;  /* 0x000000322f2f7221 */ /* 0x000fe20000000000 */
[----:B------:R2:W-:Y:S04]  /*1d20*/  STS.64 [R10+0x2800], R20 ;  /* 0x002800140a007388 */ /* 0x0005e80000000a00 */
[----:B------:R-:W-:Y:S01]  /*1d30*/  BAR.SYNC.DEFER_BLOCKING 0x0 ;  /* 0x0000000000007b1d */ /* 0x000fe20000010000 */
[-C--:B-1----:R-:W-:Y:S02]  /*1d40*/  LEA R4, P3, R7, R44.reuse, 0x1 ;  /* 0x0000002c07047211 */ /* 0x082fe400078608ff */
[----:B------:R-:W-:-:S02]  /*1d50*/  LEA R8, P5, R19, R44, 0x1 ;  /* 0x0000002c13087211 */ /* 0x000fc400078a08ff */
[C---:B0-----:R-:W-:Y:S02]  /*1d60*/  LEA R17, R40.reuse, R13, 0x1 ;  /* 0x0000000d28117211 */ /* 0x041fe400078e08ff */
[-C--:B------:R-:W-:Y:S02]  /*1d70*/  LEA.HI.X.SX32 R5, R7, R0.reuse, 0x1, P3 ;  /* 0x0000000007057211 */ /* 0x080fe400018f0eff */
[----:B------:R-:W-:Y:S02]  /*1d80*/  LEA.HI.X.SX32 R7, R9, R0, 0x1, P4 ;  /* 0x0000000009077211 */ /* 0x000fe400020f0eff */
[----:B--2---:R-:W-:Y:S02]  /*1d90*/  LEA R10, P3, R13, R44, 0x1 ;  /* 0x0000002c0d0a7211 */ /* 0x004fe400078608ff */
[----:B------:R-:W-:Y:S02]  /*1da0*/  LEA.HI.X.SX32 R9, R19, R0, 0x1, P5 ;  /* 0x0000000013097211 */ /* 0x000fe400028f0eff */
[----:B------:R-:W-:-:S02]  /*1db0*/  LEA R19, R40, R17, 0x1 ;  /* 0x0000001128137211 */ /* 0x000fc400078e08ff */
[----:B------:R-:W-:Y:S02]  /*1dc0*/  LEA.HI.X.SX32 R11, R13, R0, 0x1, P3 ;  /* 0x000000000d0b7211 */ /* 0x000fe400018f0eff */
[-C--:B------:R-:W-:Y:S01]  /*1dd0*/  LEA R12, P3, R17, R44.reuse, 0x1 ;  /* 0x0000002c110c7211 */ /* 0x080fe200078608ff */
[----:B------:R-:W-:Y:S01]  /*1de0*/  IMAD R21, R40, 0x2, R19 ;  /* 0x0000000228157824 */ /* 0x000fe200078e0213 */
[----:B------:R-:W-:Y:S02]  /*1df0*/  LEA R14, P4, R19, R44, 0x1 ;  /* 0x0000002c130e7211 */ /* 0x000fe400078808ff */
[-C--:B------:R-:W-:Y:S01]  /*1e00*/  LEA.HI.X.SX32 R13, R17, R0.reuse, 0x1, P3 ;  /* 0x00000000110d7211 */ /* 0x080fe200018f0eff */
[----:B------:R-:W-:Y:S01]  /*1e10*/  FFMA.FTZ R17, R52, R15, -0.16845393180847167969 ;  /* 0xbe2c7f3034117423 */ /* 0x000fe2000001000f */
[----:B------:R-:W-:Y:S01]  /*1e20*/  LEA R23, R40, R21, 0x1 ;  /* 0x0000001528177211 */ /* 0x000fe200078e08ff */
[----:B------:R-:W-:Y:S01]  /*1e30*/  LDS.64 R28, [R28] ;  /* 0x000000001c1c7984 */ /* 0x000fe20000000a00 */
[----:B------:R-:W-:Y:S01]  /*1e40*/  LEA.HI.X.SX32 R15, R19, R0, 0x1, P4 ;  /* 0x00000000130f7211 */ /* 0x000fe200020f0eff */
[----:B------:R-:W-:Y:S01]  /*1e50*/  FFMA.FTZ R19, R52, R17, 0.1716887056827545166 ;  /* 0x3e2fcf2a34137423 */ /* 0x000fe20000010011 */
[-C--:B------:R-:W-:Y:S01]  /*1e60*/  LEA R16, P3, R21, R44.reuse, 0x1 ;  /* 0x0000002c15107211 */ /* 0x080fe200078608ff */
[----:B------:R-:W-:Y:S01]  /*1e70*/  IMAD R27, R40, 0x2, R23 ;  /* 0x00000002281b7824 */ /* 0x000fe200078e0217 */
[----:B------:R-:W-:Y:S01]  /*1e80*/  LEA R18, P4, R23, R44, 0x1 ;  /* 0x0000002c17127211 */ /* 0x000fe200078808ff */
[----:B------:R-:W-:Y:S01]  /*1e90*/  LDS.64 R30, [R30] ;  /* 0x000000001e1e7984 */ /* 0x000fe20000000a00 */
[----:B------:R-:W-:Y:S01]  /*1ea0*/  LEA.HI.X.SX32 R17, R21, R0, 0x1, P3 ;  /* 0x0000000015117211 */ /* 0x000fe200018f0eff */
[----:B------:R-:W-:Y:S01]  /*1eb0*/  FFMA.FTZ R21, R52, R19, -0.17900948226451873779 ;  /* 0xbe374e4334157423 */ /* 0x000fe20000010013 */
[----:B------:R-:W-:-:S02]  /*1ec0*/  LEA R20, P3, R27, R44, 0x1 ;  /* 0x0000002c1b147211 */ /* 0x000fc400078608ff */
[----:B------:R-:W-:Y:S01]  /*1ed0*/  LEA R33, R40, R27, 0x1 ;  /* 0x0000001b28217211 */ /* 0x000fe200078e08ff */
[C---:B------:R-:W-:Y:S01]  /*1ee0*/  FFMA.FTZ R25, R52.reuse, R21, 0.20512372255325317383 ;  /* 0x3e520bf434197423 */ /* 0x040fe20000010015 */
[-C--:B------:R-:W-:Y:S02]  /*1ef0*/  LEA.HI.X.SX32 R19, R23, R0.reuse, 0x1, P4 ;  /* 0x0000000017137211 */ /* 0x080fe400020f0eff */
[----:B------:R-:W-:Y:S01]  /*1f00*/  LEA.HI.X.SX32 R21, R27, R0, 0x1, P3 ;  /* 0x000000001b157211 */ /* 0x000fe200018f0eff */
[----:B------:R-:W0:Y:S01]  /*1f10*/  LDS.64 R22, [R22] ;  /* 0x0000000016167984 */ /* 0x000e220000000a00 */
[----:B------:R-:W-:Y:S01]  /*1f20*/  FFMA.FTZ R27, R52, R25, -0.24046532809734344482 ;  /* 0xbe763c8b341b7423 */ /* 0x000fe20000010019 */
[----:B------:R-:W-:Y:S01]  /*1f30*/  LEA R26, P3, R33, R44, 0x1 ;  /* 0x0000002c211a7211 */ /* 0x000fe200078608ff */
[----:B------:R-:W-:Y:S01]  /*1f40*/  IMAD R39, R40, 0x2, R33 ;  /* 0x0000000228277824 */ /* 0x000fe200078e0221 */
[----:B------:R-:W1:Y:S01]  /*1f50*/  LDS.64 R24, [R24] ;  /* 0x0000000018187984 */ /* 0x000e620000000a00 */
[----:B------:R-:W-:-:S03]  /*1f60*/  FFMA.FTZ R27, R52, R27, 0.28857114911079406738 ;  /* 0x3e93bf99341b7423 */ /* 0x000fc6000001001b */
[----:B------:R-:W-:Y:S01]  /*1f70*/  LEA R49, R40, R39, 0x1 ;  /* 0x0000002728317211 */ /* 0x000fe200078e08ff */
[----:B------:R-:W-:Y:S01]  /*1f80*/  FFMA.FTZ R35, R52, R27, -0.36067417263984680176 ;  /* 0xbeb8aa4934237423 */ /* 0x000fe2000001001b */
[----:B------:R-:W-:Y:S02]  /*1f90*/  LEA R32, P4, R39, R44, 0x1 ;  /* 0x0000002c27207211 */ /* 0x000fe400078808ff */
[-C--:B------:R-:W-:Y:S01]  /*1fa0*/  LEA.HI.X.SX32 R27, R33, R0.reuse, 0x1, P3 ;  /* 0x00000000211b7211 */ /* 0x080fe200018f0eff */
[----:B------:R-:W-:Y:S01]  /*1fb0*/  IMAD R53, R40, 0x2, R49 ;  /* 0x0000000228357824 */ /* 0x000fe200078e0231 */
[----:B------:R-:W-:Y:S01]  /*1fc0*/  LEA.HI.X.SX32 R33, R39, R0, 0x1, P4 ;  /* 0x0000000027217211 */ /* 0x000fe200020f0eff */
[----:B------:R-:W-:Y:S01]  /*1fd0*/  FFMA.FTZ R35, R52, R35, 0.48089820146560668945 ;  /* 0x3ef6384a34237423 */ /* 0x000fe20000010023 */
[-C--:B------:R-:W-:Y:S02]  /*1fe0*/  LEA R34, P3, R49, R44.reuse, 0x1 ;  /* 0x0000002c31227211 */ /* 0x080fe400078608ff */
[----:B------:R-:W-:Y:S01]  /*1ff0*/  LEA R41, R40, R53, 0x1 ;  /* 0x0000003528297211 */ /* 0x000fe200078e08ff */
[----:B------:R-:W-:Y:S01]  /*2000*/  FFMA.FTZ R45, R52, R35, -0.72134751081466674805 ;  /* 0xbf38aa3b342d7423 */ /* 0x000fe20000010023 */
[----:B------:R-:W-:-:S02]  /*2010*/  LEA R38, P4, R53, R44, 0x1 ;  /* 0x0000002c35267211 */ /* 0x000fc400078808ff */
[-C--:B------:R-:W-:Y:S01]  /*2020*/  LEA.HI.X.SX32 R35, R49, R0.reuse, 0x1, P3 ;  /* 0x0000000031237211 */ /* 0x080fe200018f0eff */
[----:B------:R-:W-:Y:S01]  /*2030*/  IMAD R43, R40, 0x2, R41 ;  /* 0x00000002282b7824 */ /* 0x000fe200078e0229 */
[----:B------:R-:W-:Y:S01]  /*2040*/  LEA.HI.X.SX32 R39, R53, R0, 0x1, P4 ;  /* 0x0000000035277211 */ /* 0x000fe200020f0eff */
[----:B------:R-:W-:-:S03]  /*2050*/  FMUL R45, R52, R45 ;  /* 0x0000002d342d7220 */ /* 0x000fc60000400000 */
[----:B------:R-:W-:Y:S01]  /*2060*/  LEA R53, R40, R43, 0x1 ;  /* 0x0000002b28357211 */ /* 0x000fe200078e08ff */
[C---:B------:R-:W-:Y:S01]  /*2070*/  FMUL R49, R52.reuse, R45 ;  /* 0x0000002d34317220 */ /* 0x040fe20000400000 */
[-C--:B------:R-:W-:Y:S02]  /*2080*/  LEA R40, P3, R41, R44.reuse, 0x1 ;  /* 0x0000002c29287211 */ /* 0x080fe400078608ff */
[-C--:B------:R-:W-:Y:S01]  /*2090*/  LEA R42, P4, R43, R44.reuse, 0x1 ;  /* 0x0000002c2b2a7211 */ /* 0x080fe200078808ff */
[----:B------:R-:W-:Y:S01]  /*20a0*/  FFMA.FTZ R49, R52, 1.4426950216293334961, R49 ;  /* 0x3fb8aa3b34317823 */ /* 0x000fe20000010031 */
[----:B------:R-:W-:Y:S02]  /*20b0*/  LEA R44, P5, R53, R44, 0x1 ;  /* 0x0000002c352c7211 */ /* 0x000fe400078a08ff */
[-C--:B------:R-:W-:Y:S01]  /*20c0*/  LEA.HI.X.SX32 R41, R41, R0.reuse, 0x1, P3 ;  /* 0x0000000029297211 */ /* 0x080fe200018f0eff */
[----:B------:R-:W-:Y:S01]  /*20d0*/  FADD R48, R48, R49 ;  /* 0x0000003130307221 */ /* 0x000fe20000000000 */
[----:B------:R-:W-:-:S02]  /*20e0*/  LEA.HI.X.SX32 R43, R43, R0, 0x1, P4 ;  /* 0x000000002b2b7211 */ /* 0x000fc400020f0eff */
[----:B------:R-:W-:Y:S01]  /*20f0*/  LEA.HI.X.SX32 R45, R53, R0, 0x1, P5 ;  /* 0x00000000352d7211 */ /* 0x000fe200028f0eff */
[----:B------:R-:W-:Y:S01]  /*2100*/  @P2 IMAD.MOV.U32 R0, RZ, RZ, 0x7f800000 ;  /* 0x7f800000ff002424 */ /* 0x000fe200078e00ff */
[----:B0-----:R0:W-:Y:S01]  /*2110*/  STG.E.U16 [R4.64], R22 ;  /* 0x0000001604007986 */ /* 0x0011e2000c101504 */
[C---:B------:R-:W-:Y:S02]  /*2120*/  FSETP.NEU.AND P3, PT, R3.reuse, RZ, PT ;  /* 0x000000ff0300720b */ /* 0x040fe40003f6d000 */
[----:B------:R-:W-:Y:S01]  /*2130*/  @P2 FFMA.FTZ R47, R3, R0, +INF ;  /* 0x7f800000032f2423 */ /* 0x000fe20000010000 */
[----:B-1----:R1:W-:Y:S01]  /*2140*/  STG.E.U16 [R6.64], R24 ;  /* 0x0000001806007986 */ /* 0x0023e2000c101504 */
[----:B------:R-:W-:Y:S02]  /*2150*/  PRMT R0, R22, 0x7632, R0 ;  /* 0x0000763216007816 */ /* 0x000fe40000000000 */
[----:B------:R-:W-:Y:S01]  /*2160*/  PRMT R3, R28, 0x7632, R3 ;  /* 0x000076321c037816 */ /* 0x000fe20000000003 */
[----:B------:R2:W-:Y:S01]  /*2170*/  STG.E.U16 [R8.64], R28 ;  /* 0x0000001c08007986 */ /* 0x0005e2000c101504 */
[----:B------:R-:W-:-:S02]  /*2180*/  @P1 MOV R53, 0x7f800000 ;  /* 0x7f80000000351802 */ /* 0x000fc40000000f00 */
[C---:B------:R-:W-:Y:S01]  /*2190*/  FSETP.NEU.AND P2, PT, R46.reuse, RZ, PT ;  /* 0x000000ff2e00720b */ /* 0x040fe20003f4d000 */
[----:B------:R-:W-:Y:S01]  /*21a0*/  STG.E.U16 [R10.64], R30 ;  /* 0x0000001e0a007986 */ /* 0x000fe2000c101504 */
[----:B0-----:R-:W-:Y:S01]  /*21b0*/  PRMT R4, R25, 0x7632, R4 ;  /* 0x0000763219047816 */ /* 0x001fe20000000004 */
[----:B------:R-:W-:Y:S01]  /*21c0*/  @P1 FFMA.FTZ R48, R46, R53, +INF ;  /* 0x7f8000002e301423 */ /* 0x000fe20000010035 */
[----:B------:R-:W-:Y:S01]  /*21d0*/  PRMT R22, R31, 0x7632, R22 ;  /* 0x000076321f167816 */ /* 0x000fe20000000016 */
[----:B------:R-:W-:Y:S01]  /*21e0*/  STG.E.U16 [R12.64], R0 ;  /* 0x000000000c007986 */ /* 0x000fe2000c101504 */
[----:B-1----:R-:W-:Y:S02]  /*21f0*/  PRMT R7, R24, 0x7632, R7 ;  /* 0x0000763218077816 */ /* 0x002fe40000000007 */
[----:B------:R-:W-:Y:S02]  /*2200*/  FSEL R47, R47, -INF , P3 ;  /* 0xff8000002f2f7808 */ /* 0x000fe40001800000 */
[----:B--2---:R-:W-:Y:S01]  /*2210*/  PRMT R9, R30, 0x7632, R9 ;  /* 0x000076321e097816 */ /* 0x004fe20000000009 */
[----:B------:R-:W-:Y:S02]  /*2220*/  STG.E.U16 [R14.64], R7 ;  /* 0x000000070e007986 */ /* 0x000fe4000c101504 */
[----:B------:R-:W-:-:S02]  /*2230*/  FFMA R56, R47, 0.69314718246459960938, R56 ;  /* 0x3f3172182f387823 */ /* 0x000fc40000000038 */
[----:B------:R0:W-:Y:S04]  /*2240*/  STG.E.U16 [R16.64], R3 ;  /* 0x0000000310007986 */ /* 0x0001e8000c101504 */
[----:B------:R1:W-:Y:S04]  /*2250*/  STG.E.U16 [R18.64], R9 ;  /* 0x0000000912007986 */ /* 0x0003e8000c101504 */
[----:B------:R2:W-:Y:S04]  /*2260*/  STG.E.U16 [R20.64], R23 ;  /* 0x0000001714007986 */ /* 0x0005e8000c101504 */
[----:B------:R3:W-:Y:S01]  /*2270*/  STG.E.U16 [R26.64], R25 ;  /* 0x000000191a007986 */ /* 0x0007e2000c101504 */
[----:B0-----:R-:W-:-:S02]  /*2280*/  FSEL R3, R48, -INF , P2 ;  /* 0xff80000030037808 */ /* 0x001fc40001000000 */
[----:B-1----:R-:W-:Y:S01]  /*2290*/  PRMT R19, R23, 0x7632, R19 ;  /* 0x0000763217137816 */ /* 0x002fe20000000013 */
[----:B------:R3:W-:Y:S02]  /*22a0*/  STG.E.U16 [R32.64], R29 ;  /* 0x0000001d20007986 */ /* 0x0007e4000c101504 */
[----:B------:R-:W-:Y:S01]  /*22b0*/  FFMA R57, R3, 0.69314718246459960938, R36 ;  /* 0x3f31721803397823 */ /* 0x000fe20000000024 */
[----:B--2---:R-:W-:Y:S01]  /*22c0*/  PRMT R21, R29, 0x7632, R21 ;  /* 0x000076321d157816 */ /* 0x004fe20000000015 */
[----:B------:R3:W-:Y:S04]  /*22d0*/  STG.E.U16 [R34.64], R31 ;  /* 0x0000001f22007986 */ /* 0x0007e8000c101504 */
[----:B------:R3:W-:Y:S04]  /*22e0*/  STG.E.U16 [R38.64], R19 ;  /* 0x0000001326007986 */ /* 0x0007e8000c101504 */
[----:B------:R3:W-:Y:S04]  /*22f0*/  STG.E.U16 [R40.64], R4 ;  /* 0x0000000428007986 */ /* 0x0007e8000c101504 */
[----:B------:R3:W-:Y:S04]  /*2300*/  STG.E.U16 [R42.64], R21 ;  /* 0x000000152a007986 */ /* 0x0007e8000c101504 */
[----:B------:R3:W-:Y:S04]  /*2310*/  STG.E.U16 [R44.64], R22 ;  /* 0x000000162c007986 */ /* 0x0007e8000c101504 */
[----:B------:R-:W-:Y:S06]  /*2320*/  BAR.SYNC.DEFER_BLOCKING 0x0 ;  /* 0x0000000000007b1d */ /* 0x000fec0000010000 */
[----:B------:R3:W-:Y:S04]  /*2330*/  STS.64 [R51], R56 ;  /* 0x0000003833007388 */ /* 0x0007e80000000a00 */
[----:B------:R-:W-:Y:S06]  /*2340*/  BAR.SYNC.DEFER_BLOCKING 0x0 ;  /* 0x0000000000007b1d */ /* 0x000fec0000010000 */
[----:B------:R-:W-:Y:S05]  /*2350*/  @P0 EXIT ;  /* 0x000000000000094d */ /* 0x000fea0003800000 */
[----:B---3--:R-:W0:Y:S01]  /*2360*/  LDS R37, [R37] ;  /* 0x0000000025257984 */ /* 0x008e220000000800 */
[----:B------:R-:W-:-:S02]  /*2370*/  IMAD R2, R2, c[0x0][0x1cc], RZ ;  /* 0x0000730002027a24 */ /* 0x000fc400078e02ff */
[C---:B------:R-:W-:Y:S02]  /*2380*/  IMAD.SHL.U32 R4, R55.reuse, 0x4, RZ ;  /* 0x0000000437047824 */ /* 0x040fe400078e00ff */
[----:B------:R-:W-:Y:S01]  /*2390*/  IMAD.HI R55, R55, 0x4, RZ ;  /* 0x0000000437377827 */ /* 0x000fe200078e02ff */
[----:B------:R-:W-:-:S03]  /*23a0*/  SHF.L.U32 R3, R2, 0x2, RZ ;  /* 0x0000000202037819 */ /* 0x000fc600000006ff */
[----:B------:R-:W-:Y:S01]  /*23b0*/  IMAD.HI R0, R2, 0x4, RZ ;  /* 0x0000000402007827 */ /* 0x000fe200078e02ff */
[----:B------:R-:W-:-:S04]  /*23c0*/  IADD3 R2, P0, P1, R4, c[0x0][0x180], R3 ;  /* 0x0000600004027a10 */ /* 0x000fc8000791e003 */
[----:B------:R-:W-:-:S05]  /*23d0*/  IADD3.X R3, R55, c[0x0][0x184], R0, P0, P1 ;  /* 0x0000610037037a10 */ /* 0x000fca00007e2400 */
[----:B0-----:R-:W-:Y:S01]  /*23e0*/  STG.E [R2.64], R37 ;  /* 0x0000002502007986 */ /* 0x001fe2000c101904 */
[----:B------:R-:W-:Y:S05]  /*23f0*/  EXIT ;  /* 0x000000000000794d */ /* 0x000fea0003800000 */
.L_x_2:
[----:B------:R-:W-:-:S00]  /*2400*/  BRA `(.L_x_2) ;  /* 0xfffffff000007947 */ /* 0x000fc0000383ffff */
[----:B------:R-:W-:-:S00]  /*2410*/  NOP ;  /* 0x0000000000007918 */ /* 0x000fc00000000000 */
        /* <DEDUP_REMOVED lines=14> */
.L_x_3:


//--------------------- .nv.global.init           --------------------------
	.section	.nv.global.init,"aw",@progbits
.nv.global.init:
	.type		_$_str,@object
	.size		_$_str,(.L_0 - _$_str)
_$_str:
        /*0000*/ 	.byte	0x5f, 0x5f, 0x43, 0x55, 0x44, 0x41, 0x5f, 0x46, 0x54, 0x5a, 0x00
.L_0:


//--------------------- .nv.shared.attn_fwd       --------------------------
	.section	.nv.shared.attn_fwd,"aw",@nobits
	.sectionflags	@""
	.align	16
